// auto-generated by cutlass_sweep.gemm — config: {"arch": "sm_90", "cluster_m": 4, "cluster_n": 1, "dtype": "tf32", "dtype_b": "tf32", "layout": "nt", "stages": 0, "tile_k": 128, "tile_m": 128, "tile_n": 64}
#include "cutlass/cutlass.h"
#include "cutlass/gemm/collective/collective_builder.hpp"
#include "cutlass/gemm/device/gemm_universal_adapter.h"
#include "cutlass/gemm/kernel/gemm_universal.hpp"
#include "cutlass/epilogue/collective/collective_builder.hpp"

using ElemA = cutlass::tfloat32_t;
using ElemB = cutlass::tfloat32_t;
using ElemCD = cutlass::tfloat32_t;
using Acc  = float;
using TileShape    = cute::Shape<cute::_128, cute::_64, cute::_128>;
using ClusterShape = cute::Shape<cute::_4, cute::_1, cute::_1>;

using CollectiveEpilogue = typename cutlass::epilogue::collective::CollectiveBuilder<
    cutlass::arch::Sm90, cutlass::arch::OpClassTensorOp,
    TileShape, ClusterShape,
    cutlass::epilogue::collective::EpilogueTileAuto,
    Acc, Acc,
    ElemCD, cutlass::layout::RowMajor, 128 / cutlass::sizeof_bits<ElemCD>::value,
    ElemCD, cutlass::layout::RowMajor, 128 / cutlass::sizeof_bits<ElemCD>::value,
    cutlass::epilogue::collective::EpilogueScheduleAuto
  >::CollectiveOp;

using CollectiveMainloop = typename cutlass::gemm::collective::CollectiveBuilder<
    cutlass::arch::Sm90, cutlass::arch::OpClassTensorOp,
    ElemA, cutlass::layout::RowMajor, 128 / cutlass::sizeof_bits<ElemA>::value,
    ElemB, cutlass::layout::ColumnMajor, 128 / cutlass::sizeof_bits<ElemB>::value,
    Acc,
    TileShape, ClusterShape,
    cutlass::gemm::collective::StageCountAutoCarveout<static_cast<int>(sizeof(typename CollectiveEpilogue::SharedStorage))>,
    cutlass::gemm::collective::KernelScheduleAuto
  >::CollectiveOp;

using GemmKernel = cutlass::gemm::kernel::GemmUniversal<
    cute::Shape<int,int,int,int>,
    CollectiveMainloop,
    CollectiveEpilogue
>;
using Gemm = cutlass::gemm::device::GemmUniversalAdapter<GemmKernel>;

// Force the device kernel symbol into the cubin without needing a host main.
auto* _anchor = &cutlass::device_kernel<GemmKernel>;


// ===== COMPILED SASS (sm_90a) =====

	.target	sm_90a

	.elftype	@"ET_EXEC"


//--------------------- .note.nv.tkinfo           --------------------------
	.section	.note.nv.tkinfo,"",@"SHT_NOTE"
	.sectionflags	@"SHF_NOTE_NV_TKINFO"
	.tkinfo
        /*0018*/ 	.word	0x00000002
        /*0030*/ 	.string	""
        /*0030*/ 	.string	"ptxas"
        /*0030*/ 	.string	"Cuda compilation tools, release 13.0, V13.0.88"
        /*0030*/ 	.string	"Build cuda_13.0.r13.0/compiler.36424714_0"
        /*0030*/ 	.string	"-arch sm_90a -m 64 "



//--------------------- .note.nv.cuinfo           --------------------------
	.section	.note.nv.cuinfo,"",@"SHT_NOTE"
	.sectionflags	@"SHF_NOTE_NV_CUINFO"
        /*0018*/ 	.short	0x0002
        /*001a*/ 	.short	0x005a
        /*001c*/ 	.short	0x0082
	.zero		2


//--------------------- .nv.info                  --------------------------
	.section	.nv.info,"",@"SHT_CUDA_INFO"
	.align	4


	//----- nvinfo : EIATTR_REGCOUNT
	.align		4
        /*0000*/ 	.byte	0x04, 0x2f
        /*0002*/ 	.short	(.L_15 - .L_14)
	.align		4
.L_14:
        /*0004*/ 	.word	index@(_ZN7cutlass13device_kernelINS_4gemm6kernel13GemmUniversalIN4cute5tupleIJiiiiEEENS1_10collective13CollectiveMmaINS1_34MainloopSm90TmaGmmaWarpSpecializedILi2ENS5_IJNS4_1CILi4EEENSA_ILi1EEESC_EEENS1_35KernelTmaWarpSpecializedCooperativeEEENS5_IJNSA_ILi128EEENSA_ILi64EEESG_EEENS_10tfloat32_tENS5_IJlSC_lEEESJ_SK_NS4_8TiledMMAINS4_8MMA_AtomIJNS4_4SM904GMMA29MMA_64x64x8_F32TF32TF32_SS_TNILNSO_7ScaleInE1ELSQ_1EEEEEENS4_6LayoutINS5_IJNSA_ILi2EEESC_SC_EEENS5_IJSC_NSA_ILi0EEESW_EEEEENS5_IJNS4_10UnderscoreESZ_SZ_EEEEENS4_13SM90_TMA_LOADENS4_14ComposedLayoutINS4_7SwizzleILi3ELi4ELi3EEENS4_18smem_ptr_flag_bitsILi32EEENST_INS5_IJNSA_ILi8EEENSA_ILi32EEEEEENS5_IJS19_SC_EEEEEEEvNS4_8identityENS4_23SM90_TMA_LOAD_MULTICASTES1D_vS1E_EENS_8epilogue10collective6detail29Sm90TmaWarpSpecializedAdapterINS1I_15DefaultEpilogueISJ_SK_SK_NS1H_6thread17LinearCombinationISJ_Li1EffLNS1M_9ScaleType4KindE0ELNS_15FloatRoundStyleE2ESJ_EENS1_15EpilogueDefaultEEEEEvvEEEEvNT_6ParamsE)
        /*0008*/ 	.word	0x000000a8


	//----- nvinfo : EIATTR_FRAME_SIZE
	.align		4
.L_15:
        /*000c*/ 	.byte	0x04, 0x11
        /*000e*/ 	.short	(.L_17 - .L_16)
	.align		4
.L_16:
        /*0010*/ 	.word	index@(_ZN7cutlass13device_kernelINS_4gemm6kernel13GemmUniversalIN4cute5tupleIJiiiiEEENS1_10collective13CollectiveMmaINS1_34MainloopSm90TmaGmmaWarpSpecializedILi2ENS5_IJNS4_1CILi4EEENSA_ILi1EEESC_EEENS1_35KernelTmaWarpSpecializedCooperativeEEENS5_IJNSA_ILi128EEENSA_ILi64EEESG_EEENS_10tfloat32_tENS5_IJlSC_lEEESJ_SK_NS4_8TiledMMAINS4_8MMA_AtomIJNS4_4SM904GMMA29MMA_64x64x8_F32TF32TF32_SS_TNILNSO_7ScaleInE1ELSQ_1EEEEEENS4_6LayoutINS5_IJNSA_ILi2EEESC_SC_EEENS5_IJSC_NSA_ILi0EEESW_EEEEENS5_IJNS4_10UnderscoreESZ_SZ_EEEEENS4_13SM90_TMA_LOADENS4_14ComposedLayoutINS4_7SwizzleILi3ELi4ELi3EEENS4_18smem_ptr_flag_bitsILi32EEENST_INS5_IJNSA_ILi8EEENSA_ILi32EEEEEENS5_IJS19_SC_EEEEEEEvNS4_8identityENS4_23SM90_TMA_LOAD_MULTICASTES1D_vS1E_EENS_8epilogue10collective6detail29Sm90TmaWarpSpecializedAdapterINS1I_15DefaultEpilogueISJ_SK_SK_NS1H_6thread17LinearCombinationISJ_Li1EffLNS1M_9ScaleType4KindE0ELNS_15FloatRoundStyleE2ESJ_EENS1_15EpilogueDefaultEEEEEvvEEEEvNT_6ParamsE)
        /*0014*/ 	.word	0x00000000


	//----- nvinfo : EIATTR_MIN_STACK_SIZE
	.align		4
.L_17:
        /*0018*/ 	.byte	0x04, 0x12
        /*001a*/ 	.short	(.L_19 - .L_18)
	.align		4
.L_18:
        /*001c*/ 	.word	index@(_ZN7cutlass13device_kernelINS_4gemm6kernel13GemmUniversalIN4cute5tupleIJiiiiEEENS1_10collective13CollectiveMmaINS1_34MainloopSm90TmaGmmaWarpSpecializedILi2ENS5_IJNS4_1CILi4EEENSA_ILi1EEESC_EEENS1_35KernelTmaWarpSpecializedCooperativeEEENS5_IJNSA_ILi128EEENSA_ILi64EEESG_EEENS_10tfloat32_tENS5_IJlSC_lEEESJ_SK_NS4_8TiledMMAINS4_8MMA_AtomIJNS4_4SM904GMMA29MMA_64x64x8_F32TF32TF32_SS_TNILNSO_7ScaleInE1ELSQ_1EEEEEENS4_6LayoutINS5_IJNSA_ILi2EEESC_SC_EEENS5_IJSC_NSA_ILi0EEESW_EEEEENS5_IJNS4_10UnderscoreESZ_SZ_EEEEENS4_13SM90_TMA_LOADENS4_14ComposedLayoutINS4_7SwizzleILi3ELi4ELi3EEENS4_18smem_ptr_flag_bitsILi32EEENST_INS5_IJNSA_ILi8EEENSA_ILi32EEEEEENS5_IJS19_SC_EEEEEEEvNS4_8identityENS4_23SM90_TMA_LOAD_MULTICASTES1D_vS1E_EENS_8epilogue10collective6detail29Sm90TmaWarpSpecializedAdapterINS1I_15DefaultEpilogueISJ_SK_SK_NS1H_6thread17LinearCombinationISJ_Li1EffLNS1M_9ScaleType4KindE0ELNS_15FloatRoundStyleE2ESJ_EENS1_15EpilogueDefaultEEEEEvvEEEEvNT_6ParamsE)
        /*0020*/ 	.word	0x00000000
.L_19:


//--------------------- .nv.compat                --------------------------
	.section	.nv.compat,"",@"SHT_CUDA_COMPAT_INFO"
	.align	4
        /*0000*/ 	.byte	0x02, 0x09, 0x01, 0x00, 0x02, 0x02, 0x04, 0x00, 0x02, 0x05, 0x05, 0x00, 0x03, 0x07, 0x01, 0x01
        /*0010*/ 	.byte	0x02, 0x03, 0x01, 0x00, 0x02, 0x06, 0x01, 0x00, 0x04, 0x0b, 0x08, 0x00, 0x00, 0x00, 0x00, 0x00
        /*0020*/ 	.byte	0x00, 0x00, 0x00, 0x00


//--------------------- .nv.info._ZN7cutlass13device_kernelINS_4gemm6kernel13GemmUniversalIN4cute5tupleIJiiiiEEENS1_10collective13CollectiveMmaINS1_34MainloopSm90TmaGmmaWarpSpecializedILi2ENS5_IJNS4_1CILi4EEENSA_ILi1EEESC_EEENS1_35KernelTmaWarpSpecializedCooperativeEEENS5_IJNSA_ILi128EEENSA_ILi64EEESG_EEENS_10tfloat32_tENS5_IJlSC_lEEESJ_SK_NS4_8TiledMMAINS4_8MMA_AtomIJNS4_4SM904GMMA29MMA_64x64x8_F32TF32TF32_SS_TNILNSO_7ScaleInE1ELSQ_1EEEEEENS4_6LayoutINS5_IJNSA_ILi2EEESC_SC_EEENS5_IJSC_NSA_ILi0EEESW_EEEEENS5_IJNS4_10UnderscoreESZ_SZ_EEEEENS4_13SM90_TMA_LOADENS4_14ComposedLayoutINS4_7SwizzleILi3ELi4ELi3EEENS4_18smem_ptr_flag_bitsILi32EEENST_INS5_IJNSA_ILi8EEENSA_ILi32EEEEEENS5_IJS19_SC_EEEEEEEvNS4_8identityENS4_23SM90_TMA_LOAD_MULTICASTES1D_vS1E_EENS_8epilogue10collective6detail29Sm90TmaWarpSpecializedAdapterINS1I_15DefaultEpilogueISJ_SK_SK_NS1H_6thread17LinearCombinationISJ_Li1EffLNS1M_9ScaleType4KindE0ELNS_15FloatRoundStyleE2ESJ_EENS1_15EpilogueDefaultEEEEEvvEEEEvNT_6ParamsE --------------------------
	.section	.nv.info._ZN7cutlass13device_kernelINS_4gemm6kernel13GemmUniversalIN4cute5tupleIJiiiiEEENS1_10collective13CollectiveMmaINS1_34MainloopSm90TmaGmmaWarpSpecializedILi2ENS5_IJNS4_1CILi4EEENSA_ILi1EEESC_EEENS1_35KernelTmaWarpSpecializedCooperativeEEENS5_IJNSA_ILi128EEENSA_ILi64EEESG_EEENS_10tfloat32_tENS5_IJlSC_lEEESJ_SK_NS4_8TiledMMAINS4_8MMA_AtomIJNS4_4SM904GMMA29MMA_64x64x8_F32TF32TF32_SS_TNILNSO_7ScaleInE1ELSQ_1EEEEEENS4_6LayoutINS5_IJNSA_ILi2EEESC_SC_EEENS5_IJSC_NSA_ILi0EEESW_EEEEENS5_IJNS4_10UnderscoreESZ_SZ_EEEEENS4_13SM90_TMA_LOADENS4_14ComposedLayoutINS4_7SwizzleILi3ELi4ELi3EEENS4_18smem_ptr_flag_bitsILi32EEENST_INS5_IJNSA_ILi8EEENSA_ILi32EEEEEENS5_IJS19_SC_EEEEEEEvNS4_8identityENS4_23SM90_TMA_LOAD_MULTICASTES1D_vS1E_EENS_8epilogue10collective6detail29Sm90TmaWarpSpecializedAdapterINS1I_15DefaultEpilogueISJ_SK_SK_NS1H_6thread17LinearCombinationISJ_Li1EffLNS1M_9ScaleType4KindE0ELNS_15FloatRoundStyleE2ESJ_EENS1_15EpilogueDefaultEEEEEvvEEEEvNT_6ParamsE,"",@"SHT_CUDA_INFO"
	.sectionflags	@""
	.align	4


	//----- nvinfo : EIATTR_CUDA_API_VERSION
	.align		4
        /*0000*/ 	.byte	0x04, 0x37
        /*0002*/ 	.short	(.L_21 - .L_20)
.L_20:
        /*0004*/ 	.word	0x00000082


	//----- nvinfo : EIATTR_KPARAM_INFO
	.align		4
.L_21:
        /*0008*/ 	.byte	0x04, 0x17
        /*000a*/ 	.short	(.L_23 - .L_22)
.L_22:
        /*000c*/ 	.word	0x00000000
        /*0010*/ 	.short	0x0000
        /*0012*/ 	.short	0x0070
        /*0014*/ 	.byte	0x00, 0xf0, 0x01, 0x10


	//----- nvinfo : EIATTR_SPARSE_MMA_MASK
	.align		4
.L_23:
        /*0018*/ 	.byte	0x03, 0x50
        /*001a*/ 	.short	0x0000


	//----- nvinfo : EIATTR_MAXREG_COUNT
	.align		4
        /*001c*/ 	.byte	0x03, 0x1b
        /*001e*/ 	.short	0x00a8


	//----- nvinfo : EIATTR_NUM_BARRIERS
	.align		4
        /*0020*/ 	.byte	0x02, 0x4c
        /*0022*/ 	.byte	0x01
	.zero		1


	//----- nvinfo : EIATTR_EXTERNS
	.align		4
        /*0024*/ 	.byte	0x04, 0x0f
        /*0026*/ 	.short	(.L_25 - .L_24)


	//   ....[0]....
	.align		4
.L_24:
        /*0028*/ 	.word	index@(__assertfail)


	//----- nvinfo : EIATTR_MERCURY_ISA_VERSION
	.align		4
.L_25:
        /*002c*/ 	.byte	0x03, 0x5f
        /*002e*/ 	.short	0x0101


	//----- nvinfo : EIATTR_INT_WARP_WIDE_INSTR_OFFSETS
	.align		4
        /*0030*/ 	.byte	0x04, 0x31
        /*0032*/ 	.short	(.L_27 - .L_26)


	//   ....[0]....
.L_26:
        /*0034*/ 	.word	0x00000490


	//   ....[1]....
        /*0038*/ 	.word	0x000004b0


	//   ....[2]....
        /*003c*/ 	.word	0x00000630


	//   ....[3]....
        /*0040*/ 	.word	0x00002950


	//----- nvinfo : EIATTR_COOP_GROUP_MASK_REGIDS
	.align		4
.L_27:
        /*0044*/ 	.byte	0x04, 0x29
        /*0046*/ 	.short	(.L_29 - .L_28)


	//   ....[0]....
.L_28:
        /*0048*/ 	.word	0xffffffff


	//   ....[1]....
        /*004c*/ 	.word	0xffffffff


	//   ....[2]....
        /*0050*/ 	.word	0xffffffff


	//   ....[3]....
        /*0054*/ 	.word	0xffffffff


	//   ....[4]....
        /*0058*/ 	.word	0xffffffff


	//   ....[5]....
        /*005c*/ 	.word	0xffffffff


	//----- nvinfo : EIATTR_COOP_GROUP_INSTR_OFFSETS
	.align		4
.L_29:
        /*0060*/ 	.byte	0x04, 0x28
        /*0062*/ 	.short	(.L_31 - .L_30)


	//   ....[0]....
.L_30:
        /*0064*/ 	.word	0x00000060


	//   ....[1]....
        /*0068*/ 	.word	0x00000070


	//   ....[2]....
        /*006c*/ 	.word	0x00000130


	//   ....[3]....
        /*0070*/ 	.word	0x000002c0


	//   ....[4]....
        /*0074*/ 	.word	0x000007e0


	//   ....[5]....
        /*0078*/ 	.word	0x00001460


	//----- nvinfo : EIATTR_REG_RECONFIG
	.align		4
.L_31:
        /*007c*/ 	.byte	0x01, 0x54
	.zero		2


	//----- nvinfo : EIATTR_SYSCALL_OFFSETS
	.align		4
        /*0080*/ 	.byte	0x04, 0x46
        /*0082*/ 	.short	(.L_33 - .L_32)


	//   ....[0]....
.L_32:
        /*0084*/ 	.word	0x00001650


	//----- nvinfo : EIATTR_MBARRIER_INSTR_OFFSETS
	.align		4
.L_33:
        /*0088*/ 	.byte	0x04, 0x39
        /*008a*/ 	.short	(.L_35 - .L_34)


	//   ....[0]....
.L_34:
        /*008c*/ 	.word	0x00000250
        /*0090*/ 	.word	0x000000ff
        /*0094*/ 	.word	0x00000000
        /*0098*/ 	.short	0x0100
        /*009a*/ 	.byte	0x08
	.zero		1


	//   ....[1]....
        /*009c*/ 	.word	0x00000260
        /*00a0*/ 	.word	0x000000ff
        /*00a4*/ 	.word	0x00000010
        /*00a8*/ 	.short	0x0100
        /*00aa*/ 	.byte	0x08
	.zero		1


	//   ....[2]....
        /*00ac*/ 	.word	0x00000270
        /*00b0*/ 	.word	0x000000ff
        /*00b4*/ 	.word	0x00000008
        /*00b8*/ 	.short	0x0100
        /*00ba*/ 	.byte	0x08
	.zero		1


	//   ....[3]....
        /*00bc*/ 	.word	0x00000280
        /*00c0*/ 	.word	0x000000ff
        /*00c4*/ 	.word	0x00000018
        /*00c8*/ 	.short	0x0100
        /*00ca*/ 	.byte	0x08
	.zero		1


	//   ....[4]....
        /*00cc*/ 	.word	0x000006c0
        /*00d0*/ 	.word	0x000000ff
        /*00d4*/ 	.word	0x00000030
        /*00d8*/ 	.short	0x0100
        /*00da*/ 	.byte	0x06
	.zero		1


	//   ....[5]....
        /*00dc*/ 	.word	0x00000760
        /*00e0*/ 	.word	0x000000ff
        /*00e4*/ 	.word	0x00000038
        /*00e8*/ 	.short	0x0100
        /*00ea*/ 	.byte	0x06
	.zero		1


	//   ....[6]....
        /*00ec*/ 	.word	0x00001710
        /*00f0*/ 	.word	0x00000003
        /*00f4*/ 	.word	0x00000000
        /*00f8*/ 	.short	0x010a
        /*00fa*/ 	.byte	0x3f
	.zero		1


	//   ....[7]....
        /*00fc*/ 	.word	0x00001770
        /*0100*/ 	.word	0x00000003
        /*0104*/ 	.word	0x00000000
        /*0108*/ 	.short	0x010a
        /*010a*/ 	.byte	0x3f
	.zero		1


	//   ....[8]....
        /*010c*/ 	.word	0x00002020
        /*0110*/ 	.word	0x00000005
        /*0114*/ 	.word	0x00000000
        /*0118*/ 	.short	0x010a
        /*011a*/ 	.byte	0x3f
	.zero		1


	//   ....[9]....
        /*011c*/ 	.word	0x00002060
        /*0120*/ 	.word	0x00000005
        /*0124*/ 	.word	0x00000000
        /*0128*/ 	.short	0x010a
        /*012a*/ 	.byte	0x3f
	.zero		1


	//   ....[10]....
        /*012c*/ 	.word	0x00002800
        /*0130*/ 	.word	0x00000004
        /*0134*/ 	.word	0x00000000
        /*0138*/ 	.short	0x0101
        /*013a*/ 	.byte	0x3f
	.zero		1


	//   ....[11]....
        /*013c*/ 	.word	0x000029c0
        /*0140*/ 	.word	0x00000000
        /*0144*/ 	.word	0x00000000
        /*0148*/ 	.short	0x0101
        /*014a*/ 	.byte	0x3f
	.zero		1


	//   ....[12]....
        /*014c*/ 	.word	0x00005c50
        /*0150*/ 	.word	0x00000017
        /*0154*/ 	.word	0x00000010
        /*0158*/ 	.short	0x010a
        /*015a*/ 	.byte	0x3f
	.zero		1


	//   ....[13]....
        /*015c*/ 	.word	0x00006230
        /*0160*/ 	.word	0x00000005
        /*0164*/ 	.word	0x00000038
        /*0168*/ 	.short	0x0101
        /*016a*/ 	.byte	0x3f
	.zero		1


	//   ....[14]....
        /*016c*/ 	.word	0x00006950
        /*0170*/ 	.word	0x00000007
        /*0174*/ 	.word	0x00000000
        /*0178*/ 	.short	0x010a
        /*017a*/ 	.byte	0x3f
	.zero		1


	//   ....[15]....
        /*017c*/ 	.word	0x000069d0
        /*0180*/ 	.word	0x00000005
        /*0184*/ 	.word	0x00000000
        /*0188*/ 	.short	0x010a
        /*018a*/ 	.byte	0x3f
	.zero		1


	//   ....[16]....
        /*018c*/ 	.word	0x00006a30
        /*0190*/ 	.word	0x00000003
        /*0194*/ 	.word	0x00000000
        /*0198*/ 	.short	0x010a
        /*019a*/ 	.byte	0x3f
	.zero		1


	//   ....[17]....
        /*019c*/ 	.word	0x00006a80
        /*01a0*/ 	.word	0x00000005
        /*01a4*/ 	.word	0x00000000
        /*01a8*/ 	.short	0x010a
        /*01aa*/ 	.byte	0x3f
	.zero		1


	//   ....[18]....
        /*01ac*/ 	.word	0x00006b50
        /*01b0*/ 	.word	0x00000017
        /*01b4*/ 	.word	0x00000010
        /*01b8*/ 	.short	0x010a
        /*01ba*/ 	.byte	0x3f
	.zero		1


	//   ....[19]....
        /*01bc*/ 	.word	0x00006c20
        /*01c0*/ 	.word	0x00000007
        /*01c4*/ 	.word	0x00000000
        /*01c8*/ 	.short	0x010a
        /*01ca*/ 	.byte	0x3f
	.zero		1


	//----- nvinfo : EIATTR_NUM_MBARRIERS
	.align		4
.L_35:
        /*01cc*/ 	.byte	0x03, 0x38
        /*01ce*/ 	.short	0x0006


	//----- nvinfo : EIATTR_EXIT_INSTR_OFFSETS
	.align		4
        /*01d0*/ 	.byte	0x04, 0x1c
        /*01d2*/ 	.short	(.L_37 - .L_36)


	//   ....[0]....
.L_36:
        /*01d4*/ 	.word	0x000009b0


	//   ....[1]....
        /*01d8*/ 	.word	0x000011c0


	//   ....[2]....
        /*01dc*/ 	.word	0x000053d0


	//   ....[3]....
        /*01e0*/ 	.word	0x00005930


	//   ....[4]....
        /*01e4*/ 	.word	0x00006a20


	//----- nvinfo : EIATTR_MAX_THREADS
	.align		4
.L_37:
        /*01e8*/ 	.byte	0x04, 0x05
        /*01ea*/ 	.short	(.L_39 - .L_38)
.L_38:
        /*01ec*/ 	.word	0x00000180
        /*01f0*/ 	.word	0x00000001
        /*01f4*/ 	.word	0x00000001


	//----- nvinfo : EIATTR_CRS_STACK_SIZE
	.align		4
.L_39:
        /*01f8*/ 	.byte	0x04, 0x1e
        /*01fa*/ 	.short	(.L_41 - .L_40)
.L_40:
        /*01fc*/ 	.word	0x00000000


	//----- nvinfo : EIATTR_CBANK_PARAM_SIZE
	.align		4
.L_41:
        /*0200*/ 	.byte	0x03, 0x19
        /*0202*/ 	.short	0x0470


	//----- nvinfo : EIATTR_PARAM_CBANK
	.align		4
        /*0204*/ 	.byte	0x04, 0x0a
        /*0206*/ 	.short	(.L_43 - .L_42)
	.align		4
.L_42:
        /*0208*/ 	.word	index@(.nv.constant0._ZN7cutlass13device_kernelINS_4gemm6kernel13GemmUniversalIN4cute5tupleIJiiiiEEENS1_10collective13CollectiveMmaINS1_34MainloopSm90TmaGmmaWarpSpecializedILi2ENS5_IJNS4_1CILi4EEENSA_ILi1EEESC_EEENS1_35KernelTmaWarpSpecializedCooperativeEEENS5_IJNSA_ILi128EEENSA_ILi64EEESG_EEENS_10tfloat32_tENS5_IJlSC_lEEESJ_SK_NS4_8TiledMMAINS4_8MMA_AtomIJNS4_4SM904GMMA29MMA_64x64x8_F32TF32TF32_SS_TNILNSO_7ScaleInE1ELSQ_1EEEEEENS4_6LayoutINS5_IJNSA_ILi2EEESC_SC_EEENS5_IJSC_NSA_ILi0EEESW_EEEEENS5_IJNS4_10UnderscoreESZ_SZ_EEEEENS4_13SM90_TMA_LOADENS4_14ComposedLayoutINS4_7SwizzleILi3ELi4ELi3EEENS4_18smem_ptr_flag_bitsILi32EEENST_INS5_IJNSA_ILi8EEENSA_ILi32EEEEEENS5_IJS19_SC_EEEEEEEvNS4_8identityENS4_23SM90_TMA_LOAD_MULTICASTES1D_vS1E_EENS_8epilogue10collective6detail29Sm90TmaWarpSpecializedAdapterINS1I_15DefaultEpilogueISJ_SK_SK_NS1H_6thread17LinearCombinationISJ_Li1EffLNS1M_9ScaleType4KindE0ELNS_15FloatRoundStyleE2ESJ_EENS1_15EpilogueDefaultEEEEEvvEEEEvNT_6ParamsE)
        /*020c*/ 	.short	0x0210
        /*020e*/ 	.short	0x0470


	//----- nvinfo : EIATTR_SW_WAR
	.align		4
.L_43:
        /*0210*/ 	.byte	0x04, 0x36
        /*0212*/ 	.short	(.L_45 - .L_44)
.L_44:
        /*0214*/ 	.word	0x00000008
.L_45:


//--------------------- .nv.callgraph             --------------------------
	.section	.nv.callgraph,"",@"SHT_CUDA_CALLGRAPH"
	.align	4
	.sectionentsize	8
	.align		4
        /*0000*/ 	.word	0x00000000
	.align		4
        /*0004*/ 	.word	0xffffffff
	.align		4
        /*0008*/ 	.word	index@(_ZN7cutlass13device_kernelINS_4gemm6kernel13GemmUniversalIN4cute5tupleIJiiiiEEENS1_10collective13CollectiveMmaINS1_34MainloopSm90TmaGmmaWarpSpecializedILi2ENS5_IJNS4_1CILi4EEENSA_ILi1EEESC_EEENS1_35KernelTmaWarpSpecializedCooperativeEEENS5_IJNSA_ILi128EEENSA_ILi64EEESG_EEENS_10tfloat32_tENS5_IJlSC_lEEESJ_SK_NS4_8TiledMMAINS4_8MMA_AtomIJNS4_4SM904GMMA29MMA_64x64x8_F32TF32TF32_SS_TNILNSO_7ScaleInE1ELSQ_1EEEEEENS4_6LayoutINS5_IJNSA_ILi2EEESC_SC_EEENS5_IJSC_NSA_ILi0EEESW_EEEEENS5_IJNS4_10UnderscoreESZ_SZ_EEEEENS4_13SM90_TMA_LOADENS4_14ComposedLayoutINS4_7SwizzleILi3ELi4ELi3EEENS4_18smem_ptr_flag_bitsILi32EEENST_INS5_IJNSA_ILi8EEENSA_ILi32EEEEEENS5_IJS19_SC_EEEEEEEvNS4_8identityENS4_23SM90_TMA_LOAD_MULTICASTES1D_vS1E_EENS_8epilogue10collective6detail29Sm90TmaWarpSpecializedAdapterINS1I_15DefaultEpilogueISJ_SK_SK_NS1H_6thread17LinearCombinationISJ_Li1EffLNS1M_9ScaleType4KindE0ELNS_15FloatRoundStyleE2ESJ_EENS1_15EpilogueDefaultEEEEEvvEEEEvNT_6ParamsE)
	.align		4
        /*000c*/ 	.word	index@(__assertfail)
	.align		4
        /*0010*/ 	.word	0x00000000
	.align		4
        /*0014*/ 	.word	0xfffffffe
	.align		4
        /*0018*/ 	.word	0x00000000
	.align		4
        /*001c*/ 	.word	0xfffffffd
	.align		4
        /*0020*/ 	.word	0x00000000
	.align		4
        /*0024*/ 	.word	0xfffffffc


//--------------------- .nv.constant4             --------------------------
	.section	.nv.constant4,"a",@progbits
	.align	8
	.align		8
.nv.constant4:
        /*0000*/ 	.dword	__assertfail
	.align		8
        /*0008*/ 	.dword	__unnamed_1
	.align		8
        /*0010*/ 	.dword	_ZN40_INTERNAL_071eff53_4_k_cu_a6c55b47_316514cuda3std3__45__cpo5beginE
	.align		8
        /*0018*/ 	.dword	_ZN40_INTERNAL_071eff53_4_k_cu_a6c55b47_316514cuda3std3__45__cpo3endE
	.align		8
        /*0020*/ 	.dword	_ZN40_INTERNAL_071eff53_4_k_cu_a6c55b47_316514cuda3std3__45__cpo6cbeginE
	.align		8
        /*0028*/ 	.dword	_ZN40_INTERNAL_071eff53_4_k_cu_a6c55b47_316514cuda3std3__45__cpo4cendE
	.align		8
        /*0030*/ 	.dword	_ZN40_INTERNAL_071eff53_4_k_cu_a6c55b47_316514cuda3std3__442_GLOBAL__N__071eff53_4_k_cu_a6c55b47_316516ignoreE
	.align		8
        /*0038*/ 	.dword	_ZN40_INTERNAL_071eff53_4_k_cu_a6c55b47_316514cuda3std3__419piecewise_constructE
	.align		8
        /*0040*/ 	.dword	_ZN40_INTERNAL_071eff53_4_k_cu_a6c55b47_316514cuda3std3__48in_placeE
	.align		8
        /*0048*/ 	.dword	_ZN40_INTERNAL_071eff53_4_k_cu_a6c55b47_316514cuda3std6ranges3__45__cpo4swapE
	.align		8
        /*0050*/ 	.dword	_ZN40_INTERNAL_071eff53_4_k_cu_a6c55b47_316514cuda3std6ranges3__45__cpo9iter_moveE
	.align		8
        /*0058*/ 	.dword	_ZN40_INTERNAL_071eff53_4_k_cu_a6c55b47_316514cute7productE
	.align		8
        /*0060*/ 	.dword	_ZN40_INTERNAL_071eff53_4_k_cu_a6c55b47_316514cute1_E
	.align		8
        /*0068*/ 	.dword	$str$22
	.align		8
        /*0070*/ 	.dword	$str$23


//--------------------- .text._ZN7cutlass13device_kernelINS_4gemm6kernel13GemmUniversalIN4cute5tupleIJiiiiEEENS1_10collective13CollectiveMmaINS1_34MainloopSm90TmaGmmaWarpSpecializedILi2ENS5_IJNS4_1CILi4EEENSA_ILi1EEESC_EEENS1_35KernelTmaWarpSpecializedCooperativeEEENS5_IJNSA_ILi128EEENSA_ILi64EEESG_EEENS_10tfloat32_tENS5_IJlSC_lEEESJ_SK_NS4_8TiledMMAINS4_8MMA_AtomIJNS4_4SM904GMMA29MMA_64x64x8_F32TF32TF32_SS_TNILNSO_7ScaleInE1ELSQ_1EEEEEENS4_6LayoutINS5_IJNSA_ILi2EEESC_SC_EEENS5_IJSC_NSA_ILi0EEESW_EEEEENS5_IJNS4_10UnderscoreESZ_SZ_EEEEENS4_13SM90_TMA_LOADENS4_14ComposedLayoutINS4_7SwizzleILi3ELi4ELi3EEENS4_18smem_ptr_flag_bitsILi32EEENST_INS5_IJNSA_ILi8EEENSA_ILi32EEEEEENS5_IJS19_SC_EEEEEEEvNS4_8identityENS4_23SM90_TMA_LOAD_MULTICASTES1D_vS1E_EENS_8epilogue10collective6detail29Sm90TmaWarpSpecializedAdapterINS1I_15DefaultEpilogueISJ_SK_SK_NS1H_6thread17LinearCombinationISJ_Li1EffLNS1M_9ScaleType4KindE0ELNS_15FloatRoundStyleE2ESJ_EENS1_15EpilogueDefaultEEEEEvvEEEEvNT_6ParamsE --------------------------
	.section	.text._ZN7cutlass13device_kernelINS_4gemm6kernel13GemmUniversalIN4cute5tupleIJiiiiEEENS1_10collective13CollectiveMmaINS1_34MainloopSm90TmaGmmaWarpSpecializedILi2ENS5_IJNS4_1CILi4EEENSA_ILi1EEESC_EEENS1_35KernelTmaWarpSpecializedCooperativeEEENS5_IJNSA_ILi128EEENSA_ILi64EEESG_EEENS_10tfloat32_tENS5_IJlSC_lEEESJ_SK_NS4_8TiledMMAINS4_8MMA_AtomIJNS4_4SM904GMMA29MMA_64x64x8_F32TF32TF32_SS_TNILNSO_7ScaleInE1ELSQ_1EEEEEENS4_6LayoutINS5_IJNSA_ILi2EEESC_SC_EEENS5_IJSC_NSA_ILi0EEESW_EEEEENS5_IJNS4_10UnderscoreESZ_SZ_EEEEENS4_13SM90_TMA_LOADENS4_14ComposedLayoutINS4_7SwizzleILi3ELi4ELi3EEENS4_18smem_ptr_flag_bitsILi32EEENST_INS5_IJNSA_ILi8EEENSA_ILi32EEEEEENS5_IJS19_SC_EEEEEEEvNS4_8identityENS4_23SM90_TMA_LOAD_MULTICASTES1D_vS1E_EENS_8epilogue10collective6detail29Sm90TmaWarpSpecializedAdapterINS1I_15DefaultEpilogueISJ_SK_SK_NS1H_6thread17LinearCombinationISJ_Li1EffLNS1M_9ScaleType4KindE0ELNS_15FloatRoundStyleE2ESJ_EENS1_15EpilogueDefaultEEEEEvvEEEEvNT_6ParamsE,"ax",@progbits
	.align	128
.text._ZN7cutlass13device_kernelINS_4gemm6kernel13GemmUniversalIN4cute5tupleIJiiiiEEENS1_10collective13CollectiveMmaINS1_34MainloopSm90TmaGmmaWarpSpecializedILi2ENS5_IJNS4_1CILi4EEENSA_ILi1EEESC_EEENS1_35KernelTmaWarpSpecializedCooperativeEEENS5_IJNSA_ILi128EEENSA_ILi64EEESG_EEENS_10tfloat32_tENS5_IJlSC_lEEESJ_SK_NS4_8TiledMMAINS4_8MMA_AtomIJNS4_4SM904GMMA29MMA_64x64x8_F32TF32TF32_SS_TNILNSO_7ScaleInE1ELSQ_1EEEEEENS4_6LayoutINS5_IJNSA_ILi2EEESC_SC_EEENS5_IJSC_NSA_ILi0EEESW_EEEEENS5_IJNS4_10UnderscoreESZ_SZ_EEEEENS4_13SM90_TMA_LOADENS4_14ComposedLayoutINS4_7SwizzleILi3ELi4ELi3EEENS4_18smem_ptr_flag_bitsILi32EEENST_INS5_IJNSA_ILi8EEENSA_ILi32EEEEEENS5_IJS19_SC_EEEEEEEvNS4_8identityENS4_23SM90_TMA_LOAD_MULTICASTES1D_vS1E_EENS_8epilogue10collective6detail29Sm90TmaWarpSpecializedAdapterINS1I_15DefaultEpilogueISJ_SK_SK_NS1H_6thread17LinearCombinationISJ_Li1EffLNS1M_9ScaleType4KindE0ELNS_15FloatRoundStyleE2ESJ_EENS1_15EpilogueDefaultEEEEEvvEEEEvNT_6ParamsE:
        .type           _ZN7cutlass13device_kernelINS_4gemm6kernel13GemmUniversalIN4cute5tupleIJiiiiEEENS1_10collective13CollectiveMmaINS1_34MainloopSm90TmaGmmaWarpSpecializedILi2ENS5_IJNS4_1CILi4EEENSA_ILi1EEESC_EEENS1_35KernelTmaWarpSpecializedCooperativeEEENS5_IJNSA_ILi128EEENSA_ILi64EEESG_EEENS_10tfloat32_tENS5_IJlSC_lEEESJ_SK_NS4_8TiledMMAINS4_8MMA_AtomIJNS4_4SM904GMMA29MMA_64x64x8_F32TF32TF32_SS_TNILNSO_7ScaleInE1ELSQ_1EEEEEENS4_6LayoutINS5_IJNSA_ILi2EEESC_SC_EEENS5_IJSC_NSA_ILi0EEESW_EEEEENS5_IJNS4_10UnderscoreESZ_SZ_EEEEENS4_13SM90_TMA_LOADENS4_14ComposedLayoutINS4_7SwizzleILi3ELi4ELi3EEENS4_18smem_ptr_flag_bitsILi32EEENST_INS5_IJNSA_ILi8EEENSA_ILi32EEEEEENS5_IJS19_SC_EEEEEEEvNS4_8identityENS4_23SM90_TMA_LOAD_MULTICASTES1D_vS1E_EENS_8epilogue10collective6detail29Sm90TmaWarpSpecializedAdapterINS1I_15DefaultEpilogueISJ_SK_SK_NS1H_6thread17LinearCombinationISJ_Li1EffLNS1M_9ScaleType4KindE0ELNS_15FloatRoundStyleE2ESJ_EENS1_15EpilogueDefaultEEEEEvvEEEEvNT_6ParamsE,@function
        .size           _ZN7cutlass13device_kernelINS_4gemm6kernel13GemmUniversalIN4cute5tupleIJiiiiEEENS1_10collective13CollectiveMmaINS1_34MainloopSm90TmaGmmaWarpSpecializedILi2ENS5_IJNS4_1CILi4EEENSA_ILi1EEESC_EEENS1_35KernelTmaWarpSpecializedCooperativeEEENS5_IJNSA_ILi128EEENSA_ILi64EEESG_EEENS_10tfloat32_tENS5_IJlSC_lEEESJ_SK_NS4_8TiledMMAINS4_8MMA_AtomIJNS4_4SM904GMMA29MMA_64x64x8_F32TF32TF32_SS_TNILNSO_7ScaleInE1ELSQ_1EEEEEENS4_6LayoutINS5_IJNSA_ILi2EEESC_SC_EEENS5_IJSC_NSA_ILi0EEESW_EEEEENS5_IJNS4_10UnderscoreESZ_SZ_EEEEENS4_13SM90_TMA_LOADENS4_14ComposedLayoutINS4_7SwizzleILi3ELi4ELi3EEENS4_18smem_ptr_flag_bitsILi32EEENST_INS5_IJNSA_ILi8EEENSA_ILi32EEEEEENS5_IJS19_SC_EEEEEEEvNS4_8identityENS4_23SM90_TMA_LOAD_MULTICASTES1D_vS1E_EENS_8epilogue10collective6detail29Sm90TmaWarpSpecializedAdapterINS1I_15DefaultEpilogueISJ_SK_SK_NS1H_6thread17LinearCombinationISJ_Li1EffLNS1M_9ScaleType4KindE0ELNS_15FloatRoundStyleE2ESJ_EENS1_15EpilogueDefaultEEEEEvvEEEEvNT_6ParamsE,(.L_x_129 - _ZN7cutlass13device_kernelINS_4gemm6kernel13GemmUniversalIN4cute5tupleIJiiiiEEENS1_10collective13CollectiveMmaINS1_34MainloopSm90TmaGmmaWarpSpecializedILi2ENS5_IJNS4_1CILi4EEENSA_ILi1EEESC_EEENS1_35KernelTmaWarpSpecializedCooperativeEEENS5_IJNSA_ILi128EEENSA_ILi64EEESG_EEENS_10tfloat32_tENS5_IJlSC_lEEESJ_SK_NS4_8TiledMMAINS4_8MMA_AtomIJNS4_4SM904GMMA29MMA_64x64x8_F32TF32TF32_SS_TNILNSO_7ScaleInE1ELSQ_1EEEEEENS4_6LayoutINS5_IJNSA_ILi2EEESC_SC_EEENS5_IJSC_NSA_ILi0EEESW_EEEEENS5_IJNS4_10UnderscoreESZ_SZ_EEEEENS4_13SM90_TMA_LOADENS4_14ComposedLayoutINS4_7SwizzleILi3ELi4ELi3EEENS4_18smem_ptr_flag_bitsILi32EEENST_INS5_IJNSA_ILi8EEENSA_ILi32EEEEEENS5_IJS19_SC_EEEEEEEvNS4_8identityENS4_23SM90_TMA_LOAD_MULTICASTES1D_vS1E_EENS_8epilogue10collective6detail29Sm90TmaWarpSpecializedAdapterINS1I_15DefaultEpilogueISJ_SK_SK_NS1H_6thread17LinearCombinationISJ_Li1EffLNS1M_9ScaleType4KindE0ELNS_15FloatRoundStyleE2ESJ_EENS1_15EpilogueDefaultEEEEEvvEEEEvNT_6ParamsE)
        .other          _ZN7cutlass13device_kernelINS_4gemm6kernel13GemmUniversalIN4cute5tupleIJiiiiEEENS1_10collective13CollectiveMmaINS1_34MainloopSm90TmaGmmaWarpSpecializedILi2ENS5_IJNS4_1CILi4EEENSA_ILi1EEESC_EEENS1_35KernelTmaWarpSpecializedCooperativeEEENS5_IJNSA_ILi128EEENSA_ILi64EEESG_EEENS_10tfloat32_tENS5_IJlSC_lEEESJ_SK_NS4_8TiledMMAINS4_8MMA_AtomIJNS4_4SM904GMMA29MMA_64x64x8_F32TF32TF32_SS_TNILNSO_7ScaleInE1ELSQ_1EEEEEENS4_6LayoutINS5_IJNSA_ILi2EEESC_SC_EEENS5_IJSC_NSA_ILi0EEESW_EEEEENS5_IJNS4_10UnderscoreESZ_SZ_EEEEENS4_13SM90_TMA_LOADENS4_14ComposedLayoutINS4_7SwizzleILi3ELi4ELi3EEENS4_18smem_ptr_flag_bitsILi32EEENST_INS5_IJNSA_ILi8EEENSA_ILi32EEEEEENS5_IJS19_SC_EEEEEEEvNS4_8identityENS4_23SM90_TMA_LOAD_MULTICASTES1D_vS1E_EENS_8epilogue10collective6detail29Sm90TmaWarpSpecializedAdapterINS1I_15DefaultEpilogueISJ_SK_SK_NS1H_6thread17LinearCombinationISJ_Li1EffLNS1M_9ScaleType4KindE0ELNS_15FloatRoundStyleE2ESJ_EENS1_15EpilogueDefaultEEEEEvvEEEEvNT_6ParamsE,@"STO_CUDA_ENTRY STV_DEFAULT"
_ZN7cutlass13device_kernelINS_4gemm6kernel13GemmUniversalIN4cute5tupleIJiiiiEEENS1_10collective13CollectiveMmaINS1_34MainloopSm90TmaGmmaWarpSpecializedILi2ENS5_IJNS4_1CILi4EEENSA_ILi1EEESC_EEENS1_35KernelTmaWarpSpecializedCooperativeEEENS5_IJNSA_ILi128EEENSA_ILi64EEESG_EEENS_10tfloat32_tENS5_IJlSC_lEEESJ_SK_NS4_8TiledMMAINS4_8MMA_AtomIJNS4_4SM904GMMA29MMA_64x64x8_F32TF32TF32_SS_TNILNSO_7ScaleInE1ELSQ_1EEEEEENS4_6LayoutINS5_IJNSA_ILi2EEESC_SC_EEENS5_IJSC_NSA_ILi0EEESW_EEEEENS5_IJNS4_10UnderscoreESZ_SZ_EEEEENS4_13SM90_TMA_LOADENS4_14ComposedLayoutINS4_7SwizzleILi3ELi4ELi3EEENS4_18smem_ptr_flag_bitsILi32EEENST_INS5_IJNSA_ILi8EEENSA_ILi32EEEEEENS5_IJS19_SC_EEEEEEEvNS4_8identityENS4_23SM90_TMA_LOAD_MULTICASTES1D_vS1E_EENS_8epilogue10collective6detail29Sm90TmaWarpSpecializedAdapterINS1I_15DefaultEpilogueISJ_SK_SK_NS1H_6thread17LinearCombinationISJ_Li1EffLNS1M_9ScaleType4KindE0ELNS_15FloatRoundStyleE2ESJ_EENS1_15EpilogueDefaultEEEEEvvEEEEvNT_6ParamsE:
[----:B------:R-:W0:Y:S01]  /*0000*/  LDC R1, c[0x0][0x28] ;  /* 0x00000a00ff017b82 */ /* 0x000e220000000800 */
[----:B------:R-:W1:Y:S01]  /*0010*/  S2R R63, SR_TID.X ;  /* 0x00000000003f7919 */ /* 0x000e620000002100 */
[----:B------:R-:W-:Y:S01]  /*0020*/  ELECT P0, URZ, PT ;  /* 0x00000000003f782f */ /* 0x000fe20003800000 */
[----:B------:R-:W-:Y:S01]  /*0030*/  BSSY B0, `(.L_x_0) ;  /* 0x000000f000007945 */ /* 0x000fe20003800000 */
[--C-:B-1----:R-:W-:Y:S02]  /*0040*/  SHF.R.U32.HI R0, RZ, 0x5, R63.reuse ;  /* 0x00000005ff007819 */ /* 0x102fe4000001163f */
[----:B------:R-:W-:-:S03]  /*0050*/  SHF.R.U32.HI R6, RZ, 0x7, R63 ;  /* 0x00000007ff067819 */ /* 0x000fc6000001163f */
[----:B------:R-:W1:Y:S04]  /*0060*/  SHFL.IDX PT, R3, R0, RZ, 0x1f ;  /* 0x00001fff00037589 */ /* 0x000e6800000e0000 */
[----:B------:R2:W3:Y:S01]  /*0070*/  SHFL.IDX PT, R2, R6, RZ, 0x1f ;  /* 0x00001fff06027589 */ /* 0x0004e200000e0000 */
[----:B-1----:R-:W-:-:S13]  /*0080*/  ISETP.NE.OR P0, PT, R3, RZ, !P0 ;  /* 0x000000ff0300720c */ /* 0x002fda0004705670 */
[----:B0-23--:R-:W-:Y:S05]  /*0090*/  @P0 BRA `(.L_x_1) ;  /* 0x0000000000200947 */ /* 0x00dfea0003800000 */
[----:B------:R-:W-:Y:S02]  /*00a0*/  ULDC.64 UR4, c[0x0][0x198] ;  /* 0x0000660000047ab9 */ /* 0x000fe40000000a00 */
[----:B------:R-:W-:Y:S02]  /*00b0*/  UIADD3 UR6, UP0, UR4, 0xf0, URZ ;  /* 0x000000f004067890 */ /* 0x000fe4000ff1e03f */
[----:B------:R-:W-:Y:S02]  /*00c0*/  UIADD3 UR4, UP1, UR4, 0x1f0, URZ ;  /* 0x000001f004047890 */ /* 0x000fe4000ff3e03f */
[----:B------:R-:W-:Y:S02]  /*00d0*/  UIADD3.X UR7, URZ, UR5, URZ, UP0, !UPT ;  /* 0x000000053f077290 */ /* 0x000fe400087fe43f */
[----:B------:R-:W-:-:S07]  /*00e0*/  UIADD3.X UR5, URZ, UR5, URZ, UP1, !UPT ;  /* 0x000000053f057290 */ /* 0x000fce0008ffe43f */
[----:B------:R0:W-:Y:S02]  /*00f0*/  UTMACCTL.PF [UR6] ;  /* 0x00000000060079b9 */ /* 0x0001e40008040000 */
[----:B------:R0:W-:Y:S02]  /*0100*/  UTMACCTL.PF [UR4] ;  /* 0x00000000040079b9 */ /* 0x0001e40008040000 */
[----:B0-----:R-:W-:Y:S01]  /*0110*/  NOP ;  /* 0x0000000000007918 */ /* 0x001fe20000000000 */
.L_x_1:
[----:B------:R-:W-:Y:S05]  /*0120*/  BSYNC B0 ;  /* 0x0000000000007941 */ /* 0x000fea0003800000 */
.L_x_0:
[----:B------:R-:W0:Y:S01]  /*0130*/  SHFL.IDX PT, R5, R0, RZ, 0x1f ;  /* 0x00001fff00057589 */ /* 0x000e2200000e0000 */
[----:B------:R-:W-:-:S04]  /*0140*/  SHF.R.S32.HI R4, RZ, 0x1f, R63 ;  /* 0x0000001fff047819 */ /* 0x000fc8000001143f */
[----:B------:R-:W-:Y:S02]  /*0150*/  LEA.HI R4, R4, R63, RZ, 0x7 ;  /* 0x0000003f04047211 */ /* 0x000fe400078f38ff */
[----:B0-----:R-:W-:-:S13]  /*0160*/  ISETP.NE.AND P0, PT, R5, RZ, PT ;  /* 0x000000ff0500720c */ /* 0x001fda0003f05270 */
[----:B------:R-:W-:Y:S05]  /*0170*/  @P0 BRA `(.L_x_2) ;  /* 0x0000000000480947 */ /* 0x000fea0003800000 */
[----:B------:R-:W0:Y:S01]  /*0180*/  S2UR UR8, SR_CgaCtaId ;  /* 0x00000000000879c3 */ /* 0x000e220000008800 */
[----:B------:R-:W-:Y:S01]  /*0190*/  UMOV UR4, 0x400 ;  /* 0x0000040000047882 */ /* 0x000fe20000000000 */
[----:B------:R-:W-:Y:S01]  /*01a0*/  UMOV UR5, 0x1 ;  /* 0x0000000100057882 */ /* 0x000fe20000000000 */
[----:B------:R-:W-:Y:S01]  /*01b0*/  UMOV UR6, 0x8 ;  /* 0x0000000800067882 */ /* 0x000fe20000000000 */
[----:B------:R-:W-:Y:S01]  /*01c0*/  ELECT P0, URZ, PT ;  /* 0x00000000003f782f */ /* 0x000fe20003800000 */
[----:B------:R-:W-:-:S04]  /*01d0*/  UIADD3 UR6, -UR6, 0x100000, URZ ;  /* 0x0010000006067890 */ /* 0x000fc8000fffe13f */
[----:B------:R-:W-:Y:S02]  /*01e0*/  USHF.L.U32 UR7, UR6, 0xb, URZ ;  /* 0x0000000b06077899 */ /* 0x000fe4000800063f */
[----:B------:R-:W-:Y:S02]  /*01f0*/  USHF.L.U32 UR6, UR6, 0x1, URZ ;  /* 0x0000000106067899 */ /* 0x000fe4000800063f */
[----:B0-----:R-:W-:Y:S02]  /*0200*/  ULEA UR8, UR8, UR4, 0x18 ;  /* 0x0000000408087291 */ /* 0x001fe4000f8ec03f */
[----:B------:R-:W-:-:S04]  /*0210*/  UIADD3 UR4, -UR5, 0x100000, URZ ;  /* 0x0010000005047890 */ /* 0x000fc8000fffe13f */
[----:B------:R-:W-:Y:S02]  /*0220*/  USHF.L.U32 UR5, UR4, 0xb, URZ ;  /* 0x0000000b04057899 */ /* 0x000fe4000800063f */
[----:B------:R-:W-:Y:S01]  /*0230*/  USHF.L.U32 UR4, UR4, 0x1, URZ ;  /* 0x0000000104047899 */ /* 0x000fe2000800063f */
[----:B------:R-:W0:Y:S11]  /*0240*/  FENCE.VIEW.ASYNC.S ;  /* 0x00000000000073c6 */ /* 0x000e360000000000 */
[----:B0-----:R0:W1:Y:S01]  /*0250*/  SYNCS.EXCH.64 URZ, [UR8], UR4 ;  /* 0x00000004083f75b2 */ /* 0x0010620008000100 */
[----:B------:R0:W2:Y:S01]  /*0260*/  SYNCS.EXCH.64 URZ, [UR8+0x10], UR6 ;  /* 0x00001006083f75b2 */ /* 0x0000a20008000100 */
[----:B------:R0:W3:Y:S01]  /*0270*/  SYNCS.EXCH.64 URZ, [UR8+0x8], UR4 ;  /* 0x00000804083f75b2 */ /* 0x0000e20008000100 */
[----:B------:R0:W4:Y:S01]  /*0280*/  SYNCS.EXCH.64 URZ, [UR8+0x18], UR6 ;  /* 0x00001806083f75b2 */ /* 0x0001220008000100 */
[----:B------:R-:W-:Y:S01]  /*0290*/  NOP ;  /* 0x0000000000007918 */ /* 0x000fe20000000000 */
.L_x_2:
[----:B0-----:R-:W0:Y:S01]  /*02a0*/  S2UR UR8, SR_CTAID.X ;  /* 0x00000000000879c3 */ /* 0x001e220000002500 */
[----:B------:R-:W-:Y:S01]  /*02b0*/  LOP3.LUT R4, R4, 0xffffff80, RZ, 0xc0, !PT ;  /* 0xffffff8004047812 */ /* 0x000fe200078ec0ff */
[----:B------:R-:W5:Y:S01]  /*02c0*/  SHFL.IDX PT, R0, R0, RZ, 0x1f ;  /* 0x00001fff00007589 */ /* 0x000f6200000e0000 */
[----:B------:R-:W-:Y:S01]  /*02d0*/  SHF.R.S32.HI R12, RZ, 0x1f, R5 ;  /* 0x0000001fff0c7819 */ /* 0x000fe20000011405 */
[----:B------:R-:W-:Y:S01]  /*02e0*/  ULDC UR4, c[0x0][0x150] ;  /* 0x0000540000047ab9 */ /* 0x000fe20000000800 */
[----:B------:R-:W-:Y:S01]  /*02f0*/  ELECT P0, URZ, PT ;  /* 0x00000000003f782f */ /* 0x000fe20003800000 */
[----:B------:R-:W-:Y:S01]  /*0300*/  IMAD.IADD R8, R63, 0x1, -R4 ;  /* 0x000000013f087824 */ /* 0x000fe200078e0a04 */
[----:B------:R-:W-:Y:S01]  /*0310*/  LEA.HI R12, R12, R5, RZ, 0x2 ;  /* 0x000000050c0c7211 */ /* 0x000fe200078f10ff */
[----:B------:R-:W1:Y:S01]  /*0320*/  S2R R4, SR_CTAID.Y ;  /* 0x0000000000047919 */ /* 0x000e620000002600 */
[----:B------:R-:W2:Y:S01]  /*0330*/  LDC R13, c[0x0][0x144] ;  /* 0x00005100ff0d7b82 */ /* 0x000ea20000000800 */
[----:B------:R-:W-:Y:S01]  /*0340*/  NOP ;  /* 0x0000000000007918 */ /* 0x000fe20000000000 */
[----:B------:R-:W-:Y:S01]  /*0350*/  SHF.R.S32.HI R7, RZ, 0x1f, R8 ;  /* 0x0000001fff077819 */ /* 0x000fe20000011408 */
[----:B------:R-:W-:Y:S01]  /*0360*/  NOP ;  /* 0x0000000000007918 */ /* 0x000fe20000000000 */
[----:B------:R-:W-:Y:S01]  /*0370*/  LOP3.LUT R12, R12, 0x3ffffffc, RZ, 0xc0, !PT ;  /* 0x3ffffffc0c0c7812 */ /* 0x000fe200078ec0ff */
[----:B------:R-:W-:Y:S01]  /*0380*/  IMAD.MOV.U32 R22, RZ, RZ, 0x1 ;  /* 0x00000001ff167424 */ /* 0x000fe200078e00ff */
[----:B------:R-:W-:-:S02]  /*0390*/  LEA.HI R7, R7, R8, RZ, 0x3 ;  /* 0x0000000807077211 */ /* 0x000fc400078f18ff */
[----:B------:R-:W3:Y:S01]  /*03a0*/  LDC R14, c[0x0][0x140] ;  /* 0x00005000ff0e7b82 */ /* 0x000ee20000000800 */
[----:B------:R-:W-:Y:S02]  /*03b0*/  ISETP.NE.AND P3, PT, R2, RZ, PT ;  /* 0x000000ff0200720c */ /* 0x000fe40003f65270 */
[--C-:B------:R-:W-:Y:S02]  /*03c0*/  SHF.R.S32.HI R9, RZ, 0x3, R7.reuse ;  /* 0x00000003ff097819 */ /* 0x100fe40000011407 */
[----:B------:R-:W-:Y:S02]  /*03d0*/  SHF.R.S32.HI R10, RZ, 0x1f, R7 ;  /* 0x0000001fff0a7819 */ /* 0x000fe40000011407 */
[----:B0-----:R-:W-:Y:S02]  /*03e0*/  I2FP.F32.U32 R7, UR8 ;  /* 0x0000000800077c45 */ /* 0x001fe40008201000 */
[----:B------:R-:W-:Y:S02]  /*03f0*/  LEA.HI R10, R10, R9, RZ, 0x2 ;  /* 0x000000090a0a7211 */ /* 0x000fe400078f10ff */
[----:B-----5:R-:W-:Y:S01]  /*0400*/  ISETP.NE.OR P0, PT, R0, RZ, !P0 ;  /* 0x000000ff0000720c */ /* 0x020fe20004705670 */
[----:B------:R-:W-:Y:S01]  /*0410*/  FMUL R11, R7, UR4 ;  /* 0x00000004070b7c20 */ /* 0x000fe20008400000 */
[----:B------:R-:W-:Y:S01]  /*0420*/  LOP3.LUT R10, R10, 0xfffffffc, RZ, 0xc0, !PT ;  /* 0xfffffffc0a0a7812 */ /* 0x000fe200078ec0ff */
[----:B------:R-:W-:Y:S01]  /*0430*/  IMAD.IADD R7, R5, 0x1, -R12 ;  /* 0x0000000105077824 */ /* 0x000fe200078e0a0c */
[----:B------:R-:W-:-:S03]  /*0440*/  ULDC UR4, c[0x0][0x154] ;  /* 0x0000550000047ab9 */ /* 0x000fc60000000800 */
[----:B------:R-:W0:Y:S01]  /*0450*/  F2I.U32.TRUNC.NTZ R11, R11 ;  /* 0x0000000b000b7305 */ /* 0x000e22000020f000 */
[----:B------:R-:W-:Y:S02]  /*0460*/  IMAD.IADD R10, R9, 0x1, -R10 ;  /* 0x00000001090a7824 */ /* 0x000fe400078e0a0a */
[----:B------:R-:W5:Y:S02]  /*0470*/  LDC R9, c[0x0][0x148] ;  /* 0x00005200ff097b82 */ /* 0x000f640000000800 */
[----:B------:R-:W-:Y:S01]  /*0480*/  IMAD R10, R7, 0x4, R10 ;  /* 0x00000004070a7824 */ /* 0x000fe200078e020a */
[----:B------:R-:W-:Y:S01]  /*0490*/  VOTEU.ALL UP0, P0 ;  /* 0x00000000003f7886 */ /* 0x000fe20000000000 */
[----:B---3--:R-:W-:Y:S01]  /*04a0*/  ISETP.EQ.U32.AND P2, PT, R14, 0x1, PT ;  /* 0x000000010e00780c */ /* 0x008fe20003f42070 */
[----:B------:R-:W-:Y:S01]  /*04b0*/  VOTEU.ALL UP1, P0 ;  /* 0x00000000003f7886 */ /* 0x000fe20000020000 */
[----:B------:R-:W-:Y:S01]  /*04c0*/  IMAD.SHL.U32 R19, R10, 0x4, RZ ;  /* 0x000000040a137824 */ /* 0x000fe200078e00ff */
[----:B------:R-:W-:Y:S01]  /*04d0*/  SHF.R.S32.HI R7, RZ, 0x1f, R10 ;  /* 0x0000001fff077819 */ /* 0x000fe2000001140a */
[----:B------:R-:W3:Y:S01]  /*04e0*/  @!UP0 S2UR UR7, SR_CgaCtaId ;  /* 0x00000000000789c3 */ /* 0x000ee20000008800 */
[----:B------:R-:W-:-:S02]  /*04f0*/  @!UP0 UMOV UR6, 0x400 ;  /* 0x0000040000068882 */ /* 0x000fc40000000000 */
[----:B------:R-:W-:Y:S01]  /*0500*/  LEA.HI R0, R7, R10, RZ, 0x2 ;  /* 0x0000000a07007211 */ /* 0x000fe200078f10ff */
[----:B0-----:R-:W-:Y:S01]  /*0510*/  IMAD.MOV R12, RZ, RZ, -R11 ;  /* 0x000000ffff0c7224 */ /* 0x001fe200078e0a0b */
[----:B------:R-:W-:Y:S02]  /*0520*/  LOP3.LUT R19, R10, 0xc, R19, 0x78, !PT ;  /* 0x0000000c0a137812 */ /* 0x000fe400078e7813 */
[----:B------:R-:W-:Y:S01]  /*0530*/  LOP3.LUT R11, R0, 0xfffffffc, RZ, 0xc0, !PT ;  /* 0xfffffffc000b7812 */ /* 0x000fe200078ec0ff */
[----:B--2---:R-:W-:Y:S01]  /*0540*/  IMAD R7, R13, R12, UR8 ;  /* 0x000000080d077e24 */ /* 0x004fe2000f8e020c */
[----:B-1----:R-:W-:Y:S02]  /*0550*/  I2FP.F32.U32 R13, R4 ;  /* 0x00000004000d7245 */ /* 0x002fe40000201000 */
[----:B------:R-:W-:Y:S01]  /*0560*/  SHF.R.S32.HI R0, RZ, 0x1f, R3 ;  /* 0x0000001fff007819 */ /* 0x000fe20000011403 */
[----:B------:R-:W-:Y:S02]  /*0570*/  IMAD.IADD R12, R10, 0x1, -R11 ;  /* 0x000000010a0c7824 */ /* 0x000fe400078e0a0b */
[----:B------:R-:W-:Y:S01]  /*0580*/  FMUL R13, R13, UR4 ;  /* 0x000000040d0d7c20 */ /* 0x000fe20008400000 */
[----:B------:R-:W-:Y:S01]  /*0590*/  LEA.HI R0, R0, R3, RZ, 0x2 ;  /* 0x0000000300007211 */ /* 0x000fe200078f10ff */
[----:B------:R-:W-:Y:S01]  /*05a0*/  UMOV UR4, 0x20 ;  /* 0x0000002000047882 */ /* 0x000fe20000000000 */
[----:B------:R-:W-:Y:S01]  /*05b0*/  ISETP.NE.AND P4, PT, R12, R7, PT ;  /* 0x000000070c00720c */ /* 0x000fe20003f85270 */
[----:B------:R-:W-:-:S04]  /*05c0*/  @!UP0 UIADD3 UR4, -UR4, 0x100000, URZ ;  /* 0x0010000004048890 */ /* 0x000fc8000fffe13f */
[----:B------:R-:W-:Y:S02]  /*05d0*/  @!UP0 USHF.L.U32 UR5, UR4, 0xb, URZ ;  /* 0x0000000b04058899 */ /* 0x000fe4000800063f */
[----:B------:R-:W-:Y:S01]  /*05e0*/  @!UP0 USHF.L.U32 UR4, UR4, 0x1, URZ ;  /* 0x0000000104048899 */ /* 0x000fe2000800063f */
[----:B------:R-:W-:Y:S01]  /*05f0*/  LOP3.LUT R0, R0, 0xfffffffc, RZ, 0xc0, !PT ;  /* 0xfffffffc00007812 */ /* 0x000fe200078ec0ff */
[----:B------:R-:W0:Y:S04]  /*0600*/  F2I.U32.TRUNC.NTZ R13, R13 ;  /* 0x0000000d000d7305 */ /* 0x000e28000020f000 */
[----:B------:R-:W-:Y:S01]  /*0610*/  IMAD.IADD R3, R3, 0x1, -R0 ;  /* 0x0000000103037824 */ /* 0x000fe200078e0a00 */
[----:B---3--:R-:W-:Y:S01]  /*0620*/  @!UP0 ULEA UR6, UR7, UR6, 0x18 ;  /* 0x0000000607068291 */ /* 0x008fe2000f8ec03f */
[----:B------:R-:W-:Y:S01]  /*0630*/  VOTEU.ALL UP0, P0 ;  /* 0x00000000003f7886 */ /* 0x000fe20000000000 */
[----:B------:R-:W-:Y:S01]  /*0640*/  LOP3.LUT P0, RZ, R8, 0x7, RZ, 0xc0, !PT ;  /* 0x0000000708ff7812 */ /* 0x000fe2000780c0ff */
[----:B------:R-:W-:Y:S01]  /*0650*/  VIADD R8, R2, 0xffffffff ;  /* 0xffffffff02087836 */ /* 0x000fe20000000000 */
[----:B------:R-:W-:-:S02]  /*0660*/  @P4 SHF.R.S32.HI R0, RZ, 0x1f, R19 ;  /* 0x0000001fff004819 */ /* 0x000fc40000011413 */
[C---:B------:R-:W-:Y:S02]  /*0670*/  ISETP.NE.AND P1, PT, R3.reuse, 0x3, PT ;  /* 0x000000030300780c */ /* 0x040fe40003f25270 */
[----:B------:R-:W-:Y:S01]  /*0680*/  @P4 LEA.HI R0, R0, R19, RZ, 0x2 ;  /* 0x0000001300004211 */ /* 0x000fe200078f10ff */
[----:B0-----:R-:W-:Y:S01]  /*0690*/  IMAD.MOV R23, RZ, RZ, -R13 ;  /* 0x000000ffff177224 */ /* 0x001fe200078e0a0d */
[----:B------:R-:W-:Y:S01]  /*06a0*/  ISETP.EQ.OR P1, PT, R3, RZ, !P1 ;  /* 0x000000ff0300720c */ /* 0x000fe20004f22670 */
[----:B------:R-:W0:Y:S02]  /*06b0*/  FENCE.VIEW.ASYNC.S ;  /* 0x00000000000073c6 */ /* 0x000e240000000000 */
[----:B0-----:R0:W1:Y:S01]  /*06c0*/  @!UP0 SYNCS.EXCH.64 URZ, [UR6+0x30], UR4 ;  /* 0x00003004063f85b2 */ /* 0x0010620008000100 */
[----:B------:R-:W-:Y:S01]  /*06d0*/  @P4 SHF.R.S32.HI R0, RZ, 0x2, R0 ;  /* 0x00000002ff004819 */ /* 0x000fe20000011400 */
[----:B-----5:R-:W-:Y:S01]  /*06e0*/  IMAD R11, R9, R23, R4 ;  /* 0x00000017090b7224 */ /* 0x020fe200078e0204 */
[----:B------:R-:W-:-:S02]  /*06f0*/  ISETP.LT.U32.AND P0, PT, R19, 0x4, !P0 ;  /* 0x000000041300780c */ /* 0x000fc40004701070 */
[----:B------:R-:W-:Y:S02]  /*0700*/  ISETP.EQ.AND P1, PT, R2, RZ, P1 ;  /* 0x000000ff0200720c */ /* 0x000fe40000f22270 */
[----:B------:R-:W-:Y:S02]  /*0710*/  @P4 ISETP.NE.AND P5, PT, R0, R11, PT ;  /* 0x0000000b0000420c */ /* 0x000fe40003fa5270 */
[----:B------:R-:W-:Y:S02]  /*0720*/  ISETP.GE.U32.AND P6, PT, R8, 0x2, PT ;  /* 0x000000020800780c */ /* 0x000fe40003fc6070 */
[----:B------:R-:W-:Y:S02]  /*0730*/  SEL R11, RZ, 0x1, !P0 ;  /* 0x00000001ff0b7807 */ /* 0x000fe40004000000 */
[----:B------:R-:W-:Y:S02]  /*0740*/  @P4 SEL R22, RZ, 0x1, P5 ;  /* 0x00000001ff164807 */ /* 0x000fe40002800000 */
[----:B------:R-:W-:Y:S01]  /*0750*/  SEL R18, RZ, 0x1, !P1 ;  /* 0x00000001ff127807 */ /* 0x000fe20004800000 */
[----:B------:R0:W2:Y:S01]  /*0760*/  @!UP1 SYNCS.EXCH.64 URZ, [UR6+0x38], UR4 ;  /* 0x00003804063f95b2 */ /* 0x0000a20008000100 */
[----:B------:R-:W-:Y:S01]  /*0770*/  LOP3.LUT R22, R22, R11, RZ, 0xc0, !PT ;  /* 0x0000000b16167212 */ /* 0x000fe200078ec0ff */
[----:B------:R-:W-:Y:S01]  /*0780*/  NOP ;  /* 0x0000000000007918 */ /* 0x000fe20000000000 */
[----:B------:R-:W-:-:S02]  /*0790*/  LOP3.LUT R0, R63, 0x7f, RZ, 0xc0, !PT ;  /* 0x0000007f3f007812 */ /* 0x000fc400078ec0ff */
[----:B------:R-:W-:Y:S01]  /*07a0*/  SEL R18, R18, 0x2, P6 ;  /* 0x0000000212127807 */ /* 0x000fe20003000000 */
[----:B0-----:R-:W-:Y:S06]  /*07b0*/  @!P2 BRA `(.L_x_3) ;  /* 0x000000000008a947 */ /* 0x001fec0003800000 */
[----:B-12-4-:R-:W-:Y:S01]  /*07c0*/  UCGABAR_ARV ;  /* 0x00000000000079c7 */ /* 0x016fe20008000000 */
[----:B------:R-:W-:Y:S05]  /*07d0*/  BRA `(.L_x_4) ;  /* 0x0000000000047947 */ /* 0x000fea0003800000 */
.L_x_3:
[----:B-12-4-:R-:W-:Y:S01]  /*07e0*/  NOP ;  /* 0x0000000000007918 */ /* 0x016fe20000000000 */
.L_x_4:
[----:B------:R-:W0:Y:S01]  /*07f0*/  LDC R2, c[0x0][0x65c] ;  /* 0x00019700ff027b82 */ /* 0x000e220000000800 */
[----:B------:R-:W-:Y:S02]  /*0800*/  IMAD.U32 R10, RZ, RZ, UR8 ;  /* 0x00000008ff0a7e24 */ /* 0x000fe4000f8e00ff */
[----:B------:R-:W-:Y:S01]  /*0810*/  IMAD.MOV.U32 R11, RZ, RZ, RZ ;  /* 0x000000ffff0b7224 */ /* 0x000fe200078e00ff */
[----:B0-----:R-:W-:-:S04]  /*0820*/  ISETP.NE.AND P1, PT, R2, 0x1, PT ;  /* 0x000000010200780c */ /* 0x001fc80003f25270 */
[----:B------:R-:W-:-:S09]  /*0830*/  P2R R5, PR, RZ, 0x2 ;  /* 0x00000002ff057803 */ /* 0x000fd20000000000 */
[----:B------:R-:W0:Y:S01]  /*0840*/  @P1 LDC R17, c[0x0][0x10] ;  /* 0x00000400ff111b82 */ /* 0x000e220000000800 */
[----:B------:R-:W-:Y:S02]  /*0850*/  @P1 IMAD.MOV.U32 R5, RZ, RZ, RZ ;  /* 0x000000ffff051224 */ /* 0x000fe400078e00ff */
[----:B------:R-:W-:-:S05]  /*0860*/  @P1 IMAD.MOV.U32 R15, RZ, RZ, RZ ;  /* 0x000000ffff0f1224 */ /* 0x000fca00078e00ff */
[----:B------:R-:W1:Y:S01]  /*0870*/  @!P1 LDC R13, c[0x0][0xc] ;  /* 0x00000300ff0d9b82 */ /* 0x000e620000000800 */
[----:B------:R-:W-:Y:S01]  /*0880*/  ULDC UR4, c[0x0][0xc] ;  /* 0x0000030000047ab9 */ /* 0x000fe20000000800 */
[----:B------:R-:W-:Y:S01]  /*0890*/  ULDC UR5, c[0x0][0x10] ;  /* 0x0000040000057ab9 */ /* 0x000fe20000000800 */
[----:B------:R-:W-:Y:S01]  /*08a0*/  ULDC UR6, c[0x0][0x14] ;  /* 0x0000050000067ab9 */ /* 0x000fe20000000800 */
[----:B------:R-:W-:-:S04]  /*08b0*/  UIMAD.WIDE.U32 UR4, UR4, UR5, URZ ;  /* 0x00000005040472a5 */ /* 0x000fc8000f8e003f */
[----:B------:R-:W-:Y:S02]  /*08c0*/  UIMAD.WIDE.U32 UR38, UR4, UR6, URZ ;  /* 0x00000006042672a5 */ /* 0x000fe4000f8e003f */
[----:B------:R-:W-:-:S04]  /*08d0*/  UIMAD UR37, UR5, UR6, URZ ;  /* 0x00000006052572a4 */ /* 0x000fc8000f8e023f */
[----:B------:R-:W-:Y:S01]  /*08e0*/  UIADD3 UR37, UR39, UR37, URZ ;  /* 0x0000002527257290 */ /* 0x000fe2000fffe03f */
[----:B0-----:R-:W-:-:S04]  /*08f0*/  @P1 IMAD.WIDE.U32 R16, R17, UR8, R4 ;  /* 0x0000000811101c25 */ /* 0x001fc8000f8e0004 */
[----:B------:R-:W-:Y:S02]  /*0900*/  @P1 IMAD.IADD R17, R17, 0x1, R15 ;  /* 0x0000000111111824 */ /* 0x000fe400078e020f */
[----:B-1----:R-:W-:-:S04]  /*0910*/  @!P1 IMAD.WIDE.U32 R10, R4, R13, R10 ;  /* 0x0000000d040a9225 */ /* 0x002fc800078e000a */
[----:B------:R-:W-:Y:S02]  /*0920*/  @!P1 IMAD.MOV.U32 R16, RZ, RZ, R10 ;  /* 0x000000ffff109224 */ /* 0x000fe400078e000a */
[----:B------:R-:W-:Y:S01]  /*0930*/  @!P1 IMAD.MOV.U32 R17, RZ, RZ, R11 ;  /* 0x000000ffff119224 */ /* 0x000fe200078e000b */
[----:B------:R-:W-:Y:S06]  /*0940*/  @!P2 BRA `(.L_x_5) ;  /* 0x00000000000ca947 */ /* 0x000fec0003800000 */
[----:B------:R-:W-:Y:S01]  /*0950*/  UCGABAR_WAIT ;  /* 0x0000000000007dc7 */ /* 0x000fe20008000000 */
[----:B------:R-:W-:Y:S01]  /*0960*/  CCTL.IVALL ;  /* 0x00000000ff00798f */ /* 0x000fe20002000000 */
[----:B------:R-:W-:Y:S05]  /*0970*/  BRA `(.L_x_6) ;  /* 0x0000000000047947 */ /* 0x000fea0003800000 */
.L_x_5:
[----:B------:R-:W-:Y:S06]  /*0980*/  BAR.SYNC.DEFER_BLOCKING 0x0 ;  /* 0x0000000000007b1d */ /* 0x000fec0000010000 */
.L_x_6:
[----:B------:R-:W-:Y:S05]  /*0990*/  @!P3 BRA `(.L_x_7) ;  /* 0x000000480090b947 */ /* 0x000fea0003800000 */
[----:B------:R-:W-:-:S13]  /*09a0*/  ISETP.GT.U32.AND P0, PT, R8, 0x1, PT ;  /* 0x000000010800780c */ /* 0x000fda0003f04070 */
[----:B------:R-:W-:Y:S05]  /*09b0*/  @P0 EXIT ;  /* 0x000000000000094d */ /* 0x000fea0003800000 */
[----:B------:R-:W-:Y:S01]  /*09c0*/  ULDC.64 UR4, c[0x0][0x650] ;  /* 0x0001940000047ab9 */ /* 0x000fe20000000a00 */
[----:B------:R-:W-:Y:S01]  /*09d0*/  PRMT R3, RZ, 0x7610, R3 ;  /* 0x00007610ff037816 */ /* 0x000fe20000000003 */
[----:B------:R-:W-:Y:S01]  /*09e0*/  IMAD.MOV.U32 R71, RZ, RZ, -0x1 ;  /* 0xffffffffff477424 */ /* 0x000fe200078e00ff */
[----:B------:R-:W-:Y:S01]  /*09f0*/  ISETP.GE.U32.AND P0, PT, R16, UR4, PT ;  /* 0x0000000410007c0c */ /* 0x000fe2000bf06070 */
[----:B------:R-:W-:Y:S02]  /*0a00*/  IMAD.MOV.U32 R70, RZ, RZ, -0x1 ;  /* 0xffffffffff467424 */ /* 0x000fe400078e00ff */
[----:B------:R-:W-:Y:S01]  /*0a10*/  IMAD.MOV.U32 R69, RZ, RZ, -0x1 ;  /* 0xffffffffff457424 */ /* 0x000fe200078e00ff */
[----:B------:R-:W-:-:S13]  /*0a20*/  ISETP.GE.U32.AND.EX P0, PT, R17, UR5, PT, P0 ;  /* 0x0000000511007c0c */ /* 0x000fda000bf06100 */
[----:B------:R-:W-:Y:S05]  /*0a30*/  @P0 BRA `(.L_x_8) ;  /* 0x0000000400280947 */ /* 0x000fea0003800000 */
[----:B------:R-:W0:Y:S01]  /*0a40*/  LDC.64 R24, c[0x0][0x628] ;  /* 0x00018a00ff187b82 */ /* 0x000e220000000a00 */
[----:B------:R-:W-:Y:S02]  /*0a50*/  IMAD.MOV.U32 R10, RZ, RZ, R16 ;  /* 0x000000ffff0a7224 */ /* 0x000fe400078e0010 */
[----:B------:R-:W-:-:S05]  /*0a60*/  IMAD.MOV.U32 R11, RZ, RZ, R17 ;  /* 0x000000ffff0b7224 */ /* 0x000fca00078e0011 */
[----:B------:R-:W1:Y:S08]  /*0a70*/  LDC R8, c[0x0][0x630] ;  /* 0x00018c00ff087b82 */ /* 0x000e700000000800 */
[----:B------:R-:W2:Y:S01]  /*0a80*/  LDC.64 R26, c[0x0][0x620] ;  /* 0x00018800ff1a7b82 */ /* 0x000ea20000000a00 */
[----:B0-----:R-:W-:-:S04]  /*0a90*/  ISETP.NE.U32.AND P0, PT, R24, RZ, PT ;  /* 0x000000ff1800720c */ /* 0x001fc80003f05070 */
[----:B------:R-:W-:-:S13]  /*0aa0*/  ISETP.NE.AND.EX P0, PT, R25, RZ, PT, P0 ;  /* 0x000000ff1900720c */ /* 0x000fda0003f05300 */
[----:B-12---:R-:W-:Y:S05]  /*0ab0*/  @!P0 BRA `(.L_x_9) ;  /* 0x0000000000288947 */ /* 0x006fea0003800000 */
[----:B------:R-:W0:Y:S02]  /*0ac0*/  LDC R3, c[0x0][0x634] ;  /* 0x00018d00ff037b82 */ /* 0x000e240000000800 */
[----:B0-----:R-:W-:-:S05]  /*0ad0*/  IADD3 R3, P0, R16, R3, RZ ;  /* 0x0000000310037210 */ /* 0x001fca0007f1e0ff */
[----:B------:R-:W-:-:S04]  /*0ae0*/  IMAD.X R21, RZ, RZ, R17, P0 ;  /* 0x000000ffff157224 */ /* 0x000fc800000e0611 */
[----:B------:R-:W-:-:S04]  /*0af0*/  IMAD.WIDE.U32 R10, R21, R24, RZ ;  /* 0x00000018150a7225 */ /* 0x000fc800078e00ff */
[----:B------:R-:W-:-:S04]  /*0b00*/  IMAD.WIDE.U32 R12, P0, R3, R25, R10 ;  /* 0x00000019030c7225 */ /* 0x000fc8000780000a */
[----:B------:R-:W-:-:S04]  /*0b10*/  IMAD.WIDE.U32 R10, R3, R24, RZ ;  /* 0x00000018030a7225 */ /* 0x000fc800078e00ff */
[----:B------:R-:W-:Y:S01]  /*0b20*/  IMAD.X R15, RZ, RZ, RZ, P0 ;  /* 0x000000ffff0f7224 */ /* 0x000fe200000e06ff */
[----:B------:R-:W-:Y:S01]  /*0b30*/  IADD3 RZ, P0, R11, R12, RZ ;  /* 0x0000000c0bff7210 */ /* 0x000fe20007f1e0ff */
[----:B------:R-:W-:-:S04]  /*0b40*/  IMAD.MOV.U32 R14, RZ, RZ, R13 ;  /* 0x000000ffff0e7224 */ /* 0x000fc800078e000d */
[----:B------:R-:W-:-:S08]  /*0b50*/  IMAD.WIDE.U32.X R10, R21, R25, R14, P0 ;  /* 0x00000019150a7225 */ /* 0x000fd000000e040e */
.L_x_9:
[----:B------:R-:W0:Y:S01]  /*0b60*/  LDC.64 R30, c[0x0][0x640] ;  /* 0x00019000ff1e7b82 */ /* 0x000e220000000a00 */
[-CC-:B------:R-:W-:Y:S02]  /*0b70*/  SHF.R.U64 R69, R10, R8.reuse, R11.reuse ;  /* 0x000000080a457219 */ /* 0x180fe4000000120b */
[----:B------:R-:W-:Y:S02]  /*0b80*/  SHF.R.U32.HI R3, RZ, R8, R11 ;  /* 0x00000008ff037219 */ /* 0x000fe4000001160b */
[----:B------:R-:W-:-:S03]  /*0b90*/  IADD3 R5, P0, RZ, -R69, RZ ;  /* 0x80000045ff057210 */ /* 0x000fc60007f1e0ff */
[----:B------:R-:W1:Y:S02]  /*0ba0*/  LDC R12, c[0x0][0x618] ;  /* 0x00018600ff0c7b82 */ /* 0x000e640000000800 */
[----:B------:R-:W-:Y:S02]  /*0bb0*/  IMAD.X R3, RZ, RZ, ~R3, P0 ;  /* 0x000000ffff037224 */ /* 0x000fe400000e0e03 */
[----:B------:R-:W-:-:S04]  /*0bc0*/  IMAD.WIDE.U32 R10, R5, R26, R16 ;  /* 0x0000001a050a7225 */ /* 0x000fc800078e0010 */
[----:B------:R-:W2:Y:S01]  /*0bd0*/  LDC R20, c[0x0][0x608] ;  /* 0x00018200ff147b82 */ /* 0x000ea20000000800 */
[----:B------:R-:W-:Y:S02]  /*0be0*/  IMAD R8, R3, R26, RZ ;  /* 0x0000001a03087224 */ /* 0x000fe400078e02ff */
[----:B------:R-:W-:Y:S02]  /*0bf0*/  IMAD.MOV.U32 R3, RZ, RZ, -0x1 ;  /* 0xffffffffff037424 */ /* 0x000fe400078e00ff */
[----:B------:R-:W-:Y:S02]  /*0c00*/  IMAD R5, R5, R27, R8 ;  /* 0x0000001b05057224 */ /* 0x000fe400078e0208 */
[----:B------:R-:W-:Y:S01]  /*0c10*/  IMAD R26, R9, R23, R4 ;  /* 0x00000017091a7224 */ /* 0x000fe200078e0204 */
[----:B------:R-:W3:Y:S01]  /*0c20*/  LDC R28, c[0x0][0x658] ;  /* 0x00019600ff1c7b82 */ /* 0x000ee20000000800 */
[----:B------:R-:W-:Y:S01]  /*0c30*/  IMAD.IADD R5, R11, 0x1, R5 ;  /* 0x000000010b057824 */ /* 0x000fe200078e0205 */
[----:B0-----:R-:W-:Y:S01]  /*0c40*/  ISETP.NE.U32.AND P0, PT, R30, RZ, PT ;  /* 0x000000ff1e00720c */ /* 0x001fe20003f05070 */
[----:B------:R-:W-:-:S03]  /*0c50*/  IMAD.MOV.U32 R23, RZ, RZ, 0x1 ;  /* 0x00000001ff177424 */ /* 0x000fc600078e00ff */
[----:B------:R-:W-:Y:S02]  /*0c60*/  ISETP.NE.AND.EX P0, PT, R31, RZ, PT, P0 ;  /* 0x000000ff1f00720c */ /* 0x000fe40003f05300 */
[----:B------:R-:W0:Y:S01]  /*0c70*/  LDC R24, c[0x0][0x600] ;  /* 0x00018000ff187b82 */ /* 0x000e220000000800 */
[-CC-:B-1----:R-:W-:Y:S02]  /*0c80*/  SHF.R.U64 R14, R10, R12.reuse, R5.reuse ;  /* 0x0000000c0a0e7219 */ /* 0x182fe40000001205 */
[----:B------:R-:W-:-:S05]  /*0c90*/  SHF.R.U32.HI R5, RZ, R12, R5 ;  /* 0x0000000cff057219 */ /* 0x000fca0000011605 */
[----:B------:R-:W1:Y:S01]  /*0ca0*/  LDC R15, c[0x0][0x648] ;  /* 0x00019200ff0f7b82 */ /* 0x000e620000000800 */
[-CC-:B--2---:R-:W-:Y:S02]  /*0cb0*/  SHF.R.U64 R27, R14, R20.reuse, R5.reuse ;  /* 0x000000140e1b7219 */ /* 0x184fe40000001205 */
[----:B------:R-:W-:-:S05]  /*0cc0*/  SHF.R.U32.HI R5, RZ, R20, R5 ;  /* 0x00000014ff057219 */ /* 0x000fca0000011605 */
[----:B------:R-:W2:Y:S01]  /*0cd0*/  LDC R21, c[0x0][0x638] ;  /* 0x00018e00ff157b82 */ /* 0x000ea20000000800 */
[-CC-:B---3--:R-:W-:Y:S02]  /*0ce0*/  SHF.R.U64 R20, R27, R28.reuse, R5.reuse ;  /* 0x0000001c1b147219 */ /* 0x188fe40000001205 */
[-C--:B------:R-:W-:Y:S02]  /*0cf0*/  SHF.L.U32 R3, R3, R28.reuse, RZ ;  /* 0x0000001c03037219 */ /* 0x080fe400000006ff */
[----:B------:R-:W-:Y:S01]  /*0d00*/  SHF.R.U32.HI R5, RZ, R28, R5 ;  /* 0x0000001cff057219 */ /* 0x000fe20000011605 */
[----:B------:R-:W-:Y:S01]  /*0d10*/  IMAD.MOV.U32 R4, RZ, RZ, R20 ;  /* 0x000000ffff047224 */ /* 0x000fe200078e0014 */
[----:B------:R-:W-:Y:S01]  /*0d20*/  LOP3.LUT R12, RZ, R3, RZ, 0x33, !PT ;  /* 0x00000003ff0c7212 */ /* 0x000fe200078e33ff */
[----:B------:R-:W3:Y:S01]  /*0d30*/  LDC R25, c[0x0][0x610] ;  /* 0x00018400ff197b82 */ /* 0x000ee20000000800 */
[----:B------:R-:W-:Y:S05]  /*0d40*/  @!P0 BRA `(.L_x_10) ;  /* 0x0000000000288947 */ /* 0x000fea0003800000 */
[----:B------:R-:W4:Y:S02]  /*0d50*/  LDC R3, c[0x0][0x64c] ;  /* 0x00019300ff037b82 */ /* 0x000f240000000800 */
[----:B----4-:R-:W-:-:S05]  /*0d60*/  IADD3 R3, P0, R20, R3, RZ ;  /* 0x0000000314037210 */ /* 0x010fca0007f1e0ff */
        /* <DEDUP_REMOVED lines=8> */
.L_x_10:
[----:B-1----:R-:W-:Y:S01]  /*0df0*/  SHF.R.U64 R4, R4, R15, R5 ;  /* 0x0000000f04047219 */ /* 0x002fe20000001205 */
[----:B0-----:R-:W-:Y:S01]  /*0e00*/  VIADD R5, R24, 0xffffffff ;  /* 0xffffffff18057836 */ /* 0x001fe20000000000 */
[----:B------:R-:W-:Y:S02]  /*0e10*/  SHF.L.U32 R3, R23, R28, RZ ;  /* 0x0000001c17037219 */ /* 0x000fe400000006ff */
[----:B------:R-:W-:Y:S01]  /*0e20*/  LOP3.LUT R12, R27, R12, RZ, 0xc0, !PT ;  /* 0x0000000c1b0c7212 */ /* 0x000fe200078ec0ff */
[----:B------:R-:W-:Y:S01]  /*0e30*/  IMAD.MOV R8, RZ, RZ, -R4 ;  /* 0x000000ffff087224 */ /* 0x000fe200078e0a04 */
[----:B------:R-:W-:-:S03]  /*0e40*/  SEL R7, R7, R26, !P1 ;  /* 0x0000001a07077207 */ /* 0x000fc60004800000 */
[----:B------:R-:W-:Y:S01]  /*0e50*/  IMAD R12, R3, R4, R12 ;  /* 0x00000004030c7224 */ /* 0x000fe200078e020c */
[----:B------:R-:W-:Y:S01]  /*0e60*/  LOP3.LUT R4, R14, R5, RZ, 0xc0, !PT ;  /* 0x000000050e047212 */ /* 0x000fe200078ec0ff */
[----:B--2---:R-:W-:Y:S02]  /*0e70*/  IMAD R3, R8, R21, R20 ;  /* 0x0000001508037224 */ /* 0x004fe400078e0214 */
[----:B---3--:R-:W-:Y:S02]  /*0e80*/  IMAD R7, R12, R25, R7 ;  /* 0x000000190c077224 */ /* 0x008fe400078e0207 */
[----:B------:R-:W-:Y:S02]  /*0e90*/  IMAD.MOV.U32 R5, RZ, RZ, 0x1 ;  /* 0x00000001ff057424 */ /* 0x000fe400078e00ff */
[----:B------:R-:W-:-:S03]  /*0ea0*/  IMAD R4, R3, R24, R4 ;  /* 0x0000001803047224 */ /* 0x000fc600078e0204 */
[----:B------:R-:W-:Y:S02]  /*0eb0*/  PRMT R3, R5, 0x7610, R3 ;  /* 0x0000761005037816 */ /* 0x000fe40000000003 */
[----:B------:R-:W-:Y:S02]  /*0ec0*/  SEL R70, R4, R7, !P1 ;  /* 0x0000000704467207 */ /* 0x000fe40004800000 */
[----:B------:R-:W-:-:S07]  /*0ed0*/  SEL R71, R7, R4, !P1 ;  /* 0x0000000407477207 */ /* 0x000fce0004800000 */
.L_x_8:
[----:B------:R-:W-:-:S08]  /*0ee0*/  NOP ;  /* 0x0000000000007918 */ /* 0x000fd00000000000 */
[----:B------:R-:W0:Y:S02]  /*0ef0*/  USETMAXREG.TRY_ALLOC.CTAPOOL UP0, 0xe8 ;  /* 0x000000e8000079c8 */ /* 0x000e240008000600 */
[----:B0-----:R-:W-:-:S13]  /*0f00*/  PLOP3.LUT P0, PT, PT, PT, UP0, 0x80, 0x0 ;  /* 0x000000000000781c */ /* 0x001fda0003f0f008 */
[----:B------:R-:W-:Y:S05]  /*0f10*/  @!P0 BRA `(.L_x_8) ;  /* 0xfffffffc00f08947 */ /* 0x000fea000383ffff */
[----:B------:R-:W-:Y:S01]  /*0f20*/  ULDC.64 UR4, c[0x0][0x598] ;  /* 0x0001660000047ab9 */ /* 0x000fe20000000a00 */
[----:B------:R-:W-:Y:S01]  /*0f30*/  ULDC.64 UR40, c[0x0][0x208] ;  /* 0x0000820000287ab9 */ /* 0x000fe20000000a00 */
[----:B------:R-:W-:-:S04]  /*0f40*/  ISETP.NE.U32.AND P0, PT, RZ, UR4, PT ;  /* 0x00000004ff007c0c */ /* 0x000fc8000bf05070 */
[----:B------:R-:W-:-:S13]  /*0f50*/  ISETP.NE.AND.EX P0, PT, RZ, UR5, PT, P0 ;  /* 0x00000005ff007c0c */ /* 0x000fda000bf05300 */
[----:B------:R-:W-:Y:S05]  /*0f60*/  @!P0 BRA `(.L_x_11) ;  /* 0x00000000001c8947 */ /* 0x000fea0003800000 */
[----:B------:R-:W0:Y:S02]  /*0f70*/  LDC.64 R4, c[0x0][0x598] ;  /* 0x00016600ff047b82 */ /* 0x000e240000000a00 */
[----:B0-----:R-:W2:Y:S02]  /*0f80*/  LDG.E.64 R4, desc[UR40][R4.64] ;  /* 0x0000002804047981 */ /* 0x001ea4000c1e1b00 */
[----:B--2---:R-:W-:-:S04]  /*0f90*/  ISETP.NE.U32.AND P0, PT, R4, RZ, PT ;  /* 0x000000ff0400720c */ /* 0x004fc80003f05070 */
[----:B------:R-:W-:-:S13]  /*0fa0*/  ISETP.NE.AND.EX P0, PT, R5, RZ, PT, P0 ;  /* 0x000000ff0500720c */ /* 0x000fda0003f05300 */
[----:B------:R-:W-:Y:S05]  /*0fb0*/  @!P0 BRA `(.L_x_11) ;  /* 0x0000000000088947 */ /* 0x000fea0003800000 */
[----:B------:R0:W5:Y:S01]  /*0fc0*/  LD.E R23, desc[UR40][R4.64] ;  /* 0x0000002804177980 */ /* 0x000162000c101900 */
[----:B------:R-:W-:Y:S05]  /*0fd0*/  BRA `(.L_x_12) ;  /* 0x0000000000247947 */ /* 0x000fea0003800000 */
.L_x_11:
[----:B------:R-:W-:Y:S02]  /*0fe0*/  ULDC.64 UR4, c[0x0][0x588] ;  /* 0x0001620000047ab9 */ /* 0x000fe40000000a00 */
[----:B------:R-:W-:-:S04]  /*0ff0*/  ISETP.NE.U32.AND P0, PT, RZ, UR4, PT ;  /* 0x00000004ff007c0c */ /* 0x000fc8000bf05070 */
[----:B------:R-:W-:-:S13]  /*1000*/  ISETP.NE.AND.EX P0, PT, RZ, UR5, PT, P0 ;  /* 0x00000005ff007c0c */ /* 0x000fda000bf05300 */
[----:B------:R-:W-:Y:S05]  /*1010*/  @!P0 BRA `(.L_x_13) ;  /* 0x00000000000c8947 */ /* 0x000fea0003800000 */
[----:B------:R-:W0:Y:S02]  /*1020*/  LDC.64 R4, c[0x0][0x588] ;  /* 0x00016200ff047b82 */ /* 0x000e240000000a00 */
[----:B0-----:R1:W5:Y:S01]  /*1030*/  LDG.E R23, desc[UR40][R4.64] ;  /* 0x0000002804177981 */ /* 0x001362000c1e1900 */
[----:B------:R-:W-:Y:S05]  /*1040*/  BRA `(.L_x_12) ;  /* 0x0000000000087947 */ /* 0x000fea0003800000 */
.L_x_13:
[----:B------:R-:W-:Y:S02]  /*1050*/  ULDC UR4, c[0x0][0x580] ;  /* 0x0001600000047ab9 */ /* 0x000fe40000000800 */
[----:B------:R-:W-:-:S07]  /*1060*/  IMAD.U32 R23, RZ, RZ, UR4 ;  /* 0x00000004ff177e24 */ /* 0x000fce000f8e00ff */
.L_x_12:
[----:B------:R-:W-:Y:S02]  /*1070*/  ULDC.64 UR4, c[0x0][0x5a0] ;  /* 0x0001680000047ab9 */ /* 0x000fe40000000a00 */
[----:B------:R-:W-:-:S04]  /*1080*/  ISETP.NE.U32.AND P0, PT, RZ, UR4, PT ;  /* 0x00000004ff007c0c */ /* 0x000fc8000bf05070 */
[----:B------:R-:W-:-:S13]  /*1090*/  ISETP.NE.AND.EX P0, PT, RZ, UR5, PT, P0 ;  /* 0x00000005ff007c0c */ /* 0x000fda000bf05300 */
[----:B------:R-:W-:Y:S05]  /*10a0*/  @!P0 BRA `(.L_x_14) ;  /* 0x00000000001c8947 */ /* 0x000fea0003800000 */
[----:B01----:R-:W0:Y:S02]  /*10b0*/  LDC.64 R4, c[0x0][0x5a0] ;  /* 0x00016800ff047b82 */ /* 0x003e240000000a00 */
[----:B0-----:R-:W2:Y:S02]  /*10c0*/  LDG.E.64 R4, desc[UR40][R4.64] ;  /* 0x0000002804047981 */ /* 0x001ea4000c1e1b00 */
[----:B--2---:R-:W-:-:S04]  /*10d0*/  ISETP.NE.U32.AND P0, PT, R4, RZ, PT ;  /* 0x000000ff0400720c */ /* 0x004fc80003f05070 */
[----:B------:R-:W-:-:S13]  /*10e0*/  ISETP.NE.AND.EX P0, PT, R5, RZ, PT, P0 ;  /* 0x000000ff0500720c */ /* 0x000fda0003f05300 */
[----:B------:R-:W-:Y:S05]  /*10f0*/  @!P0 BRA `(.L_x_14) ;  /* 0x0000000000088947 */ /* 0x000fea0003800000 */
[----:B------:R0:W5:Y:S01]  /*1100*/  LD.E R58, desc[UR40][R4.64] ;  /* 0x00000028043a7980 */ /* 0x000162000c101900 */
[----:B------:R-:W-:Y:S05]  /*1110*/  BRA `(.L_x_15) ;  /* 0x0000000000247947 */ /* 0x000fea0003800000 */
.L_x_14:
[----:B------:R-:W-:Y:S02]  /*1120*/  ULDC.64 UR4, c[0x0][0x590] ;  /* 0x0001640000047ab9 */ /* 0x000fe40000000a00 */
[----:B------:R-:W-:-:S04]  /*1130*/  ISETP.NE.U32.AND P0, PT, RZ, UR4, PT ;  /* 0x00000004ff007c0c */ /* 0x000fc8000bf05070 */
[----:B------:R-:W-:-:S13]  /*1140*/  ISETP.NE.AND.EX P0, PT, RZ, UR5, PT, P0 ;  /* 0x00000005ff007c0c */ /* 0x000fda000bf05300 */
[----:B------:R-:W-:Y:S05]  /*1150*/  @!P0 BRA `(.L_x_16) ;  /* 0x00000000000c8947 */ /* 0x000fea0003800000 */
[----:B------:R-:W2:Y:S02]  /*1160*/  LDC.64 R58, c[0x0][0x590] ;  /* 0x00016400ff3a7b82 */ /* 0x000ea40000000a00 */
[----:B--2---:R2:W5:Y:S01]  /*1170*/  LDG.E R58, desc[UR40][R58.64] ;  /* 0x000000283a3a7981 */ /* 0x004562000c1e1900 */
[----:B------:R-:W-:Y:S05]  /*1180*/  BRA `(.L_x_15) ;  /* 0x0000000000087947 */ /* 0x000fea0003800000 */
.L_x_16:
[----:B------:R-:W-:Y:S02]  /*1190*/  ULDC UR4, c[0x0][0x584] ;  /* 0x0001610000047ab9 */ /* 0x000fe40000000800 */
[----:B------:R-:W-:-:S07]  /*11a0*/  IMAD.U32 R58, RZ, RZ, UR4 ;  /* 0x00000004ff3a7e24 */ /* 0x000fce000f8e00ff */
.L_x_15:
[----:B------:R-:W-:-:S13]  /*11b0*/  LOP3.LUT P0, RZ, R3, 0xff, RZ, 0xc0, !PT ;  /* 0x000000ff03ff7812 */ /* 0x000fda000780c0ff */
[----:B------:R-:W-:Y:S05]  /*11c0*/  @!P0 EXIT ;  /* 0x000000000000894d */ /* 0x000fea0003800000 */
[----:B------:R-:W3:Y:S01]  /*11d0*/  LDC R61, c[0x0][0x658] ;  /* 0x00019600ff3d7b82 */ /* 0x000ee20000000800 */
[----:B------:R-:W-:Y:S01]  /*11e0*/  LOP3.LUT R6, R6, 0x1, RZ, 0xc0, !PT ;  /* 0x0000000106067812 */ /* 0x000fe200078ec0ff */
[----:B------:R-:W-:Y:S01]  /*11f0*/  ULDC.64 UR6, c[0x0][0x288] ;  /* 0x0000a20000067ab9 */ /* 0x000fe20000000a00 */
[----:B------:R-:W-:Y:S01]  /*1200*/  SHF.R.U32.HI R3, RZ, 0x2, R63 ;  /* 0x00000002ff037819 */ /* 0x000fe2000001163f */
[----:B------:R-:W-:Y:S01]  /*1210*/  UIADD3 UR4, UR7, 0x7f, URZ ;  /* 0x0000007f07047890 */ /* 0x000fe2000fffe03f */
[----:B------:R-:W-:Y:S01]  /*1220*/  SHF.R.U32.HI R0, RZ, 0x1, R0 ;  /* 0x00000001ff007819 */ /* 0x000fe20000011600 */
[----:B------:R-:W-:Y:S01]  /*1230*/  IMAD.SHL.U32 R56, R6, 0x40, RZ ;  /* 0x0000004006387824 */ /* 0x000fe200078e00ff */
[----:B------:R-:W-:Y:S01]  /*1240*/  LOP3.LUT R3, R3, 0x7, RZ, 0xc0, !PT ;  /* 0x0000000703037812 */ /* 0x000fe200078ec0ff */
[----:B01----:R-:W0:Y:S01]  /*1250*/  LDC.64 R4, c[0x0][0x5c8] ;  /* 0x00017200ff047b82 */ /* 0x003e220000000a00 */
[----:B------:R-:W-:Y:S01]  /*1260*/  USHF.R.S32.HI UR5, URZ, 0x1f, UR4 ;  /* 0x0000001f3f057899 */ /* 0x000fe20008011404 */
[----:B------:R-:W-:Y:S01]  /*1270*/  LOP3.LUT R0, R0, 0x30, RZ, 0xc0, !PT ;  /* 0x0000003000007812 */ /* 0x000fe200078ec0ff */
[----:B------:R-:W-:Y:S01]  /*1280*/  IMAD.MOV.U32 R8, RZ, RZ, 0x1 ;  /* 0x00000001ff087424 */ /* 0x000fe200078e00ff */
[--C-:B------:R-:W-:Y:S01]  /*1290*/  LOP3.LUT R56, R56, 0x40, R3.reuse, 0xe2, !PT ;  /* 0x0000004038387812 */ /* 0x100fe200078ee203 */
[----:B------:R-:W-:Y:S01]  /*12a0*/  ULEA.HI UR5, UR5, UR4, URZ, 0x7 ;  /* 0x0000000405057291 */ /* 0x000fe2000f8f383f */
[-C--:B------:R-:W-:Y:S01]  /*12b0*/  IADD3 R3, RZ, -R0.reuse, -R3 ;  /* 0x80000000ff037210 */ /* 0x080fe20007ffe803 */
[----:B------:R-:W-:Y:S01]  /*12c0*/  IMAD.U32 R7, RZ, RZ, UR6 ;  /* 0x00000006ff077e24 */ /* 0x000fe2000f8e00ff */
[----:B------:R-:W1:Y:S01]  /*12d0*/  LDC R65, c[0x0][0x600] ;  /* 0x00018000ff417b82 */ /* 0x000e620000000800 */
[----:B------:R-:W-:Y:S01]  /*12e0*/  LOP3.LUT R56, R56, R0, RZ, 0xfc, !PT ;  /* 0x0000000038387212 */ /* 0x000fe200078efcff */
[----:B------:R-:W-:Y:S01]  /*12f0*/  IMAD.MOV.U32 R0, RZ, RZ, -0x1 ;  /* 0xffffffffff007424 */ /* 0x000fe200078e00ff */
[----:B------:R-:W-:Y:S01]  /*1300*/  USHF.R.S32.HI UR43, URZ, 0x7, UR5 ;  /* 0x000000073f2b7899 */ /* 0x000fe20008011405 */
[C---:B------:R-:W-:Y:S01]  /*1310*/  LOP3.LUT R62, R63.reuse, 0x3, RZ, 0xc0, !PT ;  /* 0x000000033f3e7812 */ /* 0x040fe200078ec0ff */
[----:B------:R-:W-:Y:S01]  /*1320*/  IMAD R3, R6, -0x40, R3 ;  /* 0xffffffc006037824 */ /* 0x000fe200078e0203 */
[C---:B------:R-:W-:Y:S01]  /*1330*/  LOP3.LUT R64, R63.reuse, 0x80, RZ, 0xc0, !PT ;  /* 0x000000803f407812 */ /* 0x040fe200078ec0ff */
[----:B------:R-:W-:Y:S01]  /*1340*/  UISETP.LT.AND UP0, UPT, UR43, 0x1, UPT ;  /* 0x000000012b00788c */ /* 0x000fe2000bf01270 */
[-C--:B---3--:R-:W-:Y:S01]  /*1350*/  SHF.L.U32 R0, R0, R61.reuse, RZ ;  /* 0x0000003d00007219 */ /* 0x088fe200000006ff */
[----:B------:R-:W-:Y:S01]  /*1360*/  ULDC UR4, c[0x0][0x284] ;  /* 0x0000a10000047ab9 */ /* 0x000fe20000000800 */
[----:B------:R-:W-:Y:S01]  /*1370*/  IMAD R62, R62, -0x2, R7 ;  /* 0xfffffffe3e3e7824 */ /* 0x000fe200078e0207 */
[----:B------:R-:W-:Y:S01]  /*1380*/  USEL UR44, UR43, 0x1, UP0 ;  /* 0x000000012b2c7887 */ /* 0x000fe20008000000 */
[----:B------:R-:W-:Y:S01]  /*1390*/  SHF.L.U32 R61, R8, R61, RZ ;  /* 0x0000003d083d7219 */ /* 0x000fe200000006ff */
[----:B------:R-:W-:Y:S01]  /*13a0*/  IMAD.SHL.U32 R63, R63, 0x2, RZ ;  /* 0x000000023f3f7824 */ /* 0x000fe200078e00ff */
[----:B------:R-:W-:Y:S01]  /*13b0*/  LOP3.LUT R68, R18, 0x1, RZ, 0xfc, !PT ;  /* 0x0000000112447812 */ /* 0x000fe200078efcff */
[----:B------:R-:W-:Y:S01]  /*13c0*/  VIADD R67, R3, UR4 ;  /* 0x0000000403437c36 */ /* 0x000fe20008000000 */
[C---:B0-----:R-:W-:Y:S01]  /*13d0*/  SHF.L.U64.HI R60, R4.reuse, 0x3, R5 ;  /* 0x00000003043c7819 */ /* 0x041fe20000010205 */
[----:B--2---:R-:W-:Y:S01]  /*13e0*/  IMAD.SHL.U32 R59, R4, 0x8, RZ ;  /* 0x00000008043b7824 */ /* 0x004fe200078e00ff */
[----:B------:R-:W-:Y:S01]  /*13f0*/  SHF.R.U32.HI R64, RZ, 0x7, R64 ;  /* 0x00000007ff407819 */ /* 0x000fe20000011640 */
[----:B------:R-:W-:Y:S01]  /*1400*/  IMAD.MOV.U32 R57, RZ, RZ, RZ ;  /* 0x000000ffff397224 */ /* 0x000fe200078e00ff */
[----:B------:R-:W-:Y:S01]  /*1410*/  LOP3.LUT R66, RZ, R0, RZ, 0x33, !PT ;  /* 0x00000000ff427212 */ /* 0x000fe200078e33ff */
[----:B------:R-:W-:Y:S01]  /*1420*/  UIADD3 UR44, UR43, -UR44, URZ ;  /* 0x8000002c2b2c7290 */ /* 0x000fe2000fffe03f */
[----:B------:R-:W-:Y:S01]  /*1430*/  UMOV UR36, URZ ;  /* 0x0000003f00247c82 */ /* 0x000fe20008000000 */
[----:B-1----:R-:W-:Y:S01]  /*1440*/  VIADD R65, R65, 0xffffffff ;  /* 0xffffffff41417836 */ /* 0x002fe20000000000 */
[----:B------:R-:W-:-:S09]  /*1450*/  UMOV UR42, URZ ;  /* 0x0000003f002a7c82 */ /* 0x000fd20008000000 */
.L_x_98:
[----:B0-----:R-:W0:Y:S01]  /*1460*/  SHFL.IDX PT, R0, R64, RZ, 0x1f ;  /* 0x00001fff40007589 */ /* 0x001e2200000e0000 */
[----:B-1----:R-:W1:Y:S01]  /*1470*/  S2UR UR7, SR_CgaCtaId ;  /* 0x00000000000779c3 */ /* 0x002e620000008800 */
[----:B------:R-:W-:Y:S01]  /*1480*/  UMOV UR6, 0x400 ;  /* 0x0000040000067882 */ /* 0x000fe20000000000 */
[----:B0-----:R-:W-:Y:S01]  /*1490*/  R2UR UR4, R0 ;  /* 0x00000000000472ca */ /* 0x001fe200000e0000 */
[----:B-1----:R-:W-:-:S12]  /*14a0*/  ULEA UR6, UR7, UR6, 0x18 ;  /* 0x0000000607067291 */ /* 0x002fd8000f8ec03f */
[----:B------:R-:W-:-:S04]  /*14b0*/  ULEA.HI UR5, UR4, UR4, URZ, 0x1 ;  /* 0x0000000404057291 */ /* 0x000fc8000f8f083f */
[----:B------:R-:W-:-:S04]  /*14c0*/  ULOP3.LUT UR5, UR5, 0x7fffe, URZ, 0xc0, !UPT ;  /* 0x0007fffe05057892 */ /* 0x000fc8000f8ec03f */
[----:B------:R-:W-:-:S03]  /*14d0*/  UIADD3 UR5, UR4, -UR5, URZ ;  /* 0x8000000504057290 */ /* 0x000fc6000fffe03f */
[----:B------:R-:W-:Y:S01]  /*14e0*/  ULDC UR4, c[0x0][0x28c] ;  /* 0x0000a30000047ab9 */ /* 0x000fe20000000800 */
[----:B------:R-:W-:Y:S01]  /*14f0*/  ULEA UR5, UR5, UR6, 0xd ;  /* 0x0000000605057291 */ /* 0x000fe2000f8e683f */
[----:B------:R-:W-:-:S03]  /*1500*/  ISETP.LT.AND P0, PT, RZ, UR4, PT ;  /* 0x00000004ff007c0c */ /* 0x000fc6000bf01270 */
[----:B------:R-:W-:-:S04]  /*1510*/  UIADD3 UR5, UR5, 0x100, URZ ;  /* 0x0000010005057890 */ /* 0x000fc8000fffe03f */
[----:B------:R-:W-:-:S04]  /*1520*/  USHF.R.U32.HI UR5, URZ, 0x4, UR5 ;  /* 0x000000043f057899 */ /* 0x000fc80008011605 */
[----:B------:R-:W-:-:S04]  /*1530*/  ULOP3.LUT UR5, UR5, 0x3fff, URZ, 0xc0, !UPT ;  /* 0x00003fff05057892 */ /* 0x000fc8000f8ec03f */
[----:B------:R-:W-:Y:S01]  /*1540*/  ULOP3.LUT UR45, UR5, 0x10000, URZ, 0xfc, !UPT ;  /* 0x00010000052d7892 */ /* 0x000fe2000f8efc3f */
[----:B---345:R-:W-:Y:S11]  /*1550*/  @P0 BRA `(.L_x_17) ;  /* 0x0000000000400947 */ /* 0x038ff60003800000 */
[----:B------:R-:W-:Y:S01]  /*1560*/  MOV R0, 0x0 ;  /* 0x0000000000007802 */ /* 0x000fe20000000f00 */
[----:B------:R-:W-:Y:S01]  /*1570*/  ULDC.64 UR4, c[0x4][0x68] ;  /* 0x01001a0000047ab9 */ /* 0x000fe20000000a00 */
[----:B------:R-:W-:Y:S01]  /*1580*/  ULDC.64 UR6, c[0x4][0x8] ;  /* 0x0100020000067ab9 */ /* 0x000fe20000000a00 */
[----:B------:R-:W-:Y:S01]  /*1590*/  IMAD.U32 R4, RZ, RZ, UR4 ;  /* 0x00000004ff047e24 */ /* 0x000fe2000f8e00ff */
[----:B------:R0:W1:Y:S01]  /*15a0*/  LDC.64 R14, c[0x4][R0] ;  /* 0x01000000000e7b82 */ /* 0x0000620000000a00 */
[----:B------:R-:W-:Y:S01]  /*15b0*/  IMAD.U32 R5, RZ, RZ, UR5 ;  /* 0x00000005ff057e24 */ /* 0x000fe2000f8e00ff */
[----:B------:R-:W-:Y:S01]  /*15c0*/  ULDC.64 UR4, c[0x4][0x70] ;  /* 0x01001c0000047ab9 */ /* 0x000fe20000000a00 */
[----:B------:R-:W-:Y:S02]  /*15d0*/  IMAD.U32 R10, RZ, RZ, UR6 ;  /* 0x00000006ff0a7e24 */ /* 0x000fe4000f8e00ff */
[----:B------:R-:W-:Y:S02]  /*15e0*/  IMAD.U32 R6, RZ, RZ, UR4 ;  /* 0x00000004ff067e24 */ /* 0x000fe4000f8e00ff */
[----:B------:R-:W-:-:S02]  /*15f0*/  IMAD.U32 R7, RZ, RZ, UR5 ;  /* 0x00000005ff077e24 */ /* 0x000fc4000f8e00ff */
[----:B------:R-:W-:Y:S02]  /*1600*/  IMAD.U32 R11, RZ, RZ, UR7 ;  /* 0x00000007ff0b7e24 */ /* 0x000fe4000f8e00ff */
[----:B------:R-:W-:Y:S02]  /*1610*/  IMAD.MOV.U32 R8, RZ, RZ, 0x1e1 ;  /* 0x000001e1ff087424 */ /* 0x000fe400078e00ff */
[----:B------:R-:W-:Y:S02]  /*1620*/  IMAD.MOV.U32 R12, RZ, RZ, 0x1 ;  /* 0x00000001ff0c7424 */ /* 0x000fe400078e00ff */
[----:B0-----:R-:W-:-:S07]  /*1630*/  IMAD.MOV.U32 R13, RZ, RZ, RZ ;  /* 0x000000ffff0d7224 */ /* 0x001fce00078e00ff */
[----:B------:R-:W-:-:S07]  /*1640*/  LEPC R20, `(.L_x_17) ;  /* 0x000000001014794e */ /* 0x000fce0000000000 */
[----:B-1---5:R-:W-:Y:S05]  /*1650*/  CALL.ABS.NOINC R14 ;  /* 0x000000000e007343 */ /* 0x022fea0003c00000 */
.L_x_17:
[----:B------:R-:W-:-:S13]  /*1660*/  ISETP.NE.AND P0, PT, R68, 0x3, PT ;  /* 0x000000034400780c */ /* 0x000fda0003f05270 */
[----:B------:R-:W-:Y:S05]  /*1670*/  @!P0 BRA `(.L_x_18) ;  /* 0x0000000000048947 */ /* 0x000fea0003800000 */
[----:B------:R-:W-:Y:S01]  /*1680*/  BPT.TRAP 0x1 ;  /* 0x000000040000795c */ /* 0x000fe20000300000 */
.L_x_18:
[----:B------:R-:W0:Y:S01]  /*1690*/  S2UR UR5, SR_CgaCtaId ;  /* 0x00000000000579c3 */ /* 0x000e220000008800 */
[----:B------:R-:W-:Y:S01]  /*16a0*/  UMOV UR4, 0x400 ;  /* 0x0000040000047882 */ /* 0x000fe20000000000 */
[----:B------:R-:W-:Y:S02]  /*16b0*/  IMAD.U32 R0, RZ, RZ, UR36 ;  /* 0x00000024ff007e24 */ /* 0x000fe4000f8e00ff */
[----:B------:R-:W-:-:S03]  /*16c0*/  IMAD.U32 R3, RZ, RZ, UR42 ;  /* 0x0000002aff037e24 */ /* 0x000fc6000f8e00ff */
[----:B------:R-:W-:Y:S01]  /*16d0*/  SHF.L.U32 R0, R0, 0x1f, RZ ;  /* 0x0000001f00007819 */ /* 0x000fe200000006ff */
[----:B0-----:R-:W-:-:S06]  /*16e0*/  ULEA UR4, UR5, UR4, 0x18 ;  /* 0x0000000405047291 */ /* 0x001fcc000f8ec03f */
[----:B------:R-:W-:-:S04]  /*16f0*/  IMAD.U32 R6, RZ, RZ, UR4 ;  /* 0x00000004ff067e24 */ /* 0x000fc8000f8e00ff */
[----:B------:R-:W-:-:S04]  /*1700*/  IMAD R3, R3, 0x8, R6 ;  /* 0x0000000803037824 */ /* 0x000fc800078e0206 */
[----:B------:R0:W1:Y:S01]  /*1710*/  SYNCS.PHASECHK.TRANS64.TRYWAIT P1, [R3+URZ], R0 ;  /* 0x00000000030075a7 */ /* 0x000062000802017f */
[----:B------:R-:W-:Y:S05]  /*1720*/  @!P0 BRA `(.L_x_19) ;  /* 0x0000000000048947 */ /* 0x000fea0003800000 */
[----:B------:R-:W-:Y:S01]  /*1730*/  BPT.TRAP 0x1 ;  /* 0x000000040000795c */ /* 0x000fe20000300000 */
.L_x_19:
[----:B------:R-:W-:-:S05]  /*1740*/  IMAD.U32 R4, RZ, RZ, UR44 ;  /* 0x0000002cff047e24 */ /* 0x000fca000f8e00ff */
[----:B------:R-:W-:Y:S01]  /*1750*/  ISETP.GE.AND P2, PT, R4, 0x1, PT ;  /* 0x000000010400780c */ /* 0x000fe20003f46270 */
[----:B-1----:R-:W-:-:S12]  /*1760*/  @P1 BRA `(.L_x_20) ;  /* 0x0000000000081947 */ /* 0x002fd80003800000 */
[----:B------:R-:W1:Y:S02]  /*1770*/  SYNCS.PHASECHK.TRANS64.TRYWAIT P1, [R3+URZ], R0 ;  /* 0x00000000030075a7 */ /* 0x000e64000802017f */
[----:B-1----:R-:W-:Y:S05]  /*1780*/  @!P1 BRA `(.L_x_21) ;  /* 0x0000005000a89947 */ /* 0x002fea0003800000 */
.L_x_20:
[----:B------:R-:W-:Y:S05]  /*1790*/  WARPSYNC.ALL ;  /* 0x0000000000007948 */ /* 0x000fea0003800000 */
[----:B------:R-:W-:Y:S01]  /*17a0*/  R2UR UR4, R6 ;  /* 0x00000000060472ca */ /* 0x000fe200000e0000 */
[----:B------:R-:W-:Y:S01]  /*17b0*/  ULEA UR8, UR42, UR45, 0xc ;  /* 0x0000002d2a087291 */ /* 0x000fe2000f8e603f */
[----:B------:R-:W-:Y:S01]  /*17c0*/  WARPGROUP.ARRIVE ;  /* 0x00000000000079c5 */ /* 0x000fe20000000000 */
[----:B------:R-:W-:Y:S01]  /*17d0*/  UMOV UR9, 0x40000040 ;  /* 0x4000004000097882 */ /* 0x000fe20000000000 */
[----:B------:R-:W-:Y:S01]  /*17e0*/  UMOV UR11, 0x40000040 ;  /* 0x40000040000b7882 */ /* 0x000fe20000000000 */
[----:B------:R-:W-:Y:S01]  /*17f0*/  UIADD3 UR12, UR8, 0x2, URZ ;  /* 0x00000002080c7890 */ /* 0x000fe2000fffe03f */
[----:B------:R-:W-:Y:S01]  /*1800*/  UMOV UR13, 0x40000040 ;  /* 0x40000040000d7882 */ /* 0x000fe20000000000 */
[----:B------:R-:W-:-:S06]  /*1810*/  UMOV UR15, 0x40000040 ;  /* 0x40000040000f7882 */ /* 0x000fcc0000000000 */
[----:B------:R-:W-:-:S04]  /*1820*/  UIADD3 UR4, UR4, 0x20100, URZ ;  /* 0x0002010004047890 */ /* 0x000fc8000fffe03f */
[----:B------:R-:W-:-:S04]  /*1830*/  USHF.R.U32.HI UR4, URZ, 0x4, UR4 ;  /* 0x000000043f047899 */ /* 0x000fc80008011604 */
[----:B------:R-:W-:-:S04]  /*1840*/  ULOP3.LUT UR4, UR4, 0x3fff, URZ, 0xc0, !UPT ;  /* 0x00003fff04047892 */ /* 0x000fc8000f8ec03f */
[----:B------:R-:W-:-:S04]  /*1850*/  ULOP3.LUT UR4, UR4, 0x10000, URZ, 0xfc, !UPT ;  /* 0x0001000004047892 */ /* 0x000fc8000f8efc3f */
[----:B------:R-:W-:-:S04]  /*1860*/  ULEA UR6, UR42, UR4, 0xb ;  /* 0x000000042a067291 */ /* 0x000fc8000f8e583f */
[----:B------:R-:W-:-:S03]  /*1870*/  UIADD3 UR14, UR6, 0x2, URZ ;  /* 0x00000002060e7890 */ /* 0x000fc6000fffe03f */
[----:B------:R-:W-:Y:S02]  /*1880*/  UMOV UR10, UR6 ;  /* 0x00000006000a7c82 */ /* 0x000fe40008000000 */
[----:B------:R-:W-:Y:S01]  /*1890*/  HGMMA.64x64x8.F32.TF32 R24, gdesc[UR8], RZ, !UPT, gsb0 ;  /* 0x04e00000081879f0 */ /* 0x000fe2000c0028ff */
[----:B------:R-:W-:Y:S01]  /*18a0*/  UIADD3 UR10, UR6, 0x606, URZ ;  /* 0x00000606060a7890 */ /* 0x000fe2000fffe03f */
[----:B------:R-:W-:Y:S01]  /*18b0*/  UMOV UR9, 0x40000040 ;  /* 0x4000004000097882 */ /* 0x000fe20000000000 */
[----:B------:R-:W-:Y:S01]  /*18c0*/  UMOV UR11, 0x40000040 ;  /* 0x40000040000b7882 */ /* 0x000fe20000000000 */
[----:B------:R-:W-:Y:S02]  /*18d0*/  WARPGROUP.DEPBAR.LE gsb0, 0x0 ;  /* 0x00008000000079c5 */ /* 0x000fe40000010000 */
[----:B------:R-:W-:-:S06]  /*18e0*/  WARPGROUP.ARRIVE ;  /* 0x00000000000079c5 */ /* 0x000fcc0000000000 */
[----:B------:R-:W-:Y:S01]  /*18f0*/  HGMMA.64x64x8.F32.TF32 R24, gdesc[UR12], R24, gsb0 ;  /* 0x04e000000c1879f0 */ /* 0x000fe20008002818 */
[----:B------:R-:W-:Y:S02]  /*1900*/  UIADD3 UR12, UR8, 0x4, URZ ;  /* 0x00000004080c7890 */ /* 0x000fe4000fffe03f */
        /* <DEDUP_REMOVED lines=87> */
[----:B------:R-:W-:Y:S01]  /*1e80*/  UIADD3 UR8, UR8, 0xc06, URZ ;  /* 0x00000c0608087890 */ /* 0x000fe2000fffe03f */
[----:B------:R-:W-:Y:S02]  /*1e90*/  WARPGROUP.DEPBAR.LE gsb0, 0x0 ;  /* 0x00008000000079c5 */ /* 0x000fe40000010000 */
[----:B------:R-:W-:-:S06]  /*1ea0*/  WARPGROUP.ARRIVE ;  /* 0x00000000000079c5 */ /* 0x000fcc0000000000 */
[----:B------:R-:W-:Y:S03]  /*1eb0*/  HGMMA.64x64x8.F32.TF32 R24, gdesc[UR12], R24, gsb0 ;  /* 0x04e000000c1879f0 */ /* 0x000fe60008002818 */
[----:B------:R-:W-:Y:S02]  /*1ec0*/  WARPGROUP.DEPBAR.LE gsb0, 0x0 ;  /* 0x00008000000079c5 */ /* 0x000fe40000010000 */
[----:B------:R-:W-:-:S06]  /*1ed0*/  WARPGROUP.ARRIVE ;  /* 0x00000000000079c5 */ /* 0x000fcc0000000000 */
[----:B------:R-:W-:Y:S03]  /*1ee0*/  HGMMA.64x64x8.F32.TF32 R24, gdesc[UR8], R24, gsb0 ;  /* 0x04e00000081879f0 */ /* 0x000fe60008002818 */
[----:B------:R-:W-:Y:S02]  /*1ef0*/  WARPGROUP.DEPBAR.LE gsb0, 0x0 ;  /* 0x00008000000079c5 */ /* 0x000fe40000010000 */
[----:B------:R-:W-:Y:S05]  /*1f00*/  @!P2 BRA `(.L_x_22) ;  /* 0x000000080078a947 */ /* 0x000fea0003800000 */
[----:B------:R-:W-:Y:S01]  /*1f10*/  UIADD3 UR5, UR42, 0x1, URZ ;  /* 0x000000012a057890 */ /* 0x000fe2000fffe03f */
[----:B01----:R-:W-:Y:S02]  /*1f20*/  IMAD.U32 R0, RZ, RZ, UR44 ;  /* 0x0000002cff007e24 */ /* 0x003fe4000f8e00ff */
[----:B------:R-:W-:Y:S01]  /*1f30*/  IMAD.U32 R3, RZ, RZ, UR42 ;  /* 0x0000002aff037e24 */ /* 0x000fe2000f8e00ff */
[----:B------:R-:W-:-:S04]  /*1f40*/  UISETP.NE.AND UP0, UPT, UR5, 0x2, UPT ;  /* 0x000000020500788c */ /* 0x000fc8000bf05270 */
[----:B------:R-:W-:Y:S02]  /*1f50*/  USEL UR6, URZ, 0x1, UP0 ;  /* 0x000000013f067887 */ /* 0x000fe40008000000 */
[----:B------:R-:W-:Y:S02]  /*1f60*/  USEL UR5, UR5, URZ, UP0 ;  /* 0x0000003f05057287 */ /* 0x000fe40008000000 */
[----:B------:R-:W-:-:S06]  /*1f70*/  ULOP3.LUT UR6, UR36, UR6, URZ, 0x3c, !UPT ;  /* 0x0000000624067292 */ /* 0x000fcc000f8e3c3f */
[----:B------:R-:W-:-:S07]  /*1f80*/  IMAD.U32 R7, RZ, RZ, UR6 ;  /* 0x00000006ff077e24 */ /* 0x000fce000f8e00ff */
.L_x_29:
[----:B------:R-:W-:Y:S05]  /*1f90*/  @!P0 BRA `(.L_x_23) ;  /* 0x0000000000048947 */ /* 0x000fea0003800000 */
[----:B------:R-:W-:Y:S01]  /*1fa0*/  BPT.TRAP 0x1 ;  /* 0x000000040000795c */ /* 0x000fe20000300000 */
.L_x_23:
[----:B------:R-:W0:Y:S01]  /*1fb0*/  S2UR UR7, SR_CgaCtaId ;  /* 0x00000000000779c3 */ /* 0x000e220000008800 */
[----:B------:R-:W-:Y:S01]  /*1fc0*/  UMOV UR6, 0x400 ;  /* 0x0000040000067882 */ /* 0x000fe20000000000 */
[----:B------:R-:W-:Y:S01]  /*1fd0*/  IMAD.U32 R5, RZ, RZ, UR5 ;  /* 0x00000005ff057e24 */ /* 0x000fe2000f8e00ff */
[----:B------:R-:W-:Y:S01]  /*1fe0*/  SHF.L.U32 R4, R7, 0x1f, RZ ;  /* 0x0000001f07047819 */ /* 0x000fe200000006ff */
[----:B0-----:R-:W-:-:S06]  /*1ff0*/  ULEA UR6, UR7, UR6, 0x18 ;  /* 0x0000000607067291 */ /* 0x001fcc000f8ec03f */
[----:B------:R-:W-:-:S04]  /*2000*/  IMAD.U32 R6, RZ, RZ, UR6 ;  /* 0x00000006ff067e24 */ /* 0x000fc8000f8e00ff */
[----:B------:R-:W-:-:S04]  /*2010*/  IMAD R5, R5, 0x8, R6 ;  /* 0x0000000805057824 */ /* 0x000fc800078e0206 */
[----:B------:R0:W1:Y:S01]  /*2020*/  SYNCS.PHASECHK.TRANS64.TRYWAIT P1, [R5+URZ], R4 ;  /* 0x00000004050075a7 */ /* 0x000062000802017f */
[----:B------:R-:W-:Y:S05]  /*2030*/  @!P0 BRA `(.L_x_24) ;  /* 0x0000000000048947 */ /* 0x000fea0003800000 */
[----:B------:R-:W-:Y:S01]  /*2040*/  BPT.TRAP 0x1 ;  /* 0x000000040000795c */ /* 0x000fe20000300000 */
.L_x_24:
[----:B-1----:R-:W-:Y:S05]  /*2050*/  @P1 BRA `(.L_x_25) ;  /* 0x0000000000081947 */ /* 0x002fea0003800000 */
[----:B------:R-:W1:Y:S02]  /*2060*/  SYNCS.PHASECHK.TRANS64.TRYWAIT P1, [R5+URZ], R4 ;  /* 0x00000004050075a7 */ /* 0x000e64000802017f */
[----:B-1----:R-:W-:Y:S05]  /*2070*/  @!P1 BRA `(.L_x_26) ;  /* 0x0000004800809947 */ /* 0x002fea0003800000 */
.L_x_25:
[----:B------:R-:W-:Y:S01]  /*2080*/  ULEA UR8, UR5, UR4, 0xb ;  /* 0x0000000405087291 */ /* 0x000fe2000f8e583f */
[----:B------:R-:W-:Y:S01]  /*2090*/  WARPGROUP.ARRIVE ;  /* 0x00000000000079c5 */ /* 0x000fe20000000000 */
[----:B------:R-:W-:Y:S01]  /*20a0*/  ULEA UR6, UR5, UR45, 0xc ;  /* 0x0000002d05067291 */ /* 0x000fe2000f8e603f */
[----:B------:R-:W-:Y:S01]  /*20b0*/  UMOV UR15, 0x40000040 ;  /* 0x40000040000f7882 */ /* 0x000fe20000000000 */
[----:B------:R-:W-:Y:S01]  /*20c0*/  UMOV UR13, 0x40000040 ;  /* 0x40000040000d7882 */ /* 0x000fe20000000000 */
[----:B------:R-:W-:Y:S02]  /*20d0*/  UIADD3 UR10, UR8, 0x606, URZ ;  /* 0x00000606080a7890 */ /* 0x000fe4000fffe03f */
[----:B------:R-:W-:Y:S02]  /*20e0*/  UMOV UR14, UR8 ;  /* 0x00000008000e7c82 */ /* 0x000fe40008000000 */
[----:B------:R-:W-:Y:S01]  /*20f0*/  UMOV UR12, UR6 ;  /* 0x00000006000c7c82 */ /* 0x000fe20008000000 */
[----:B------:R-:W-:Y:S01]  /*2100*/  UMOV UR11, 0x40000040 ;  /* 0x40000040000b7882 */ /* 0x000fe20000000000 */
[----:B------:R-:W-:Y:S01]  /*2110*/  HGMMA.64x64x8.F32.TF32 R24, gdesc[UR12], R24, gsb0 ;  /* 0x04e000000c1879f0 */ /* 0x000fe20008002818 */
[----:B------:R-:W-:-:S02]  /*2120*/  UIADD3 UR14, UR8, 0x2, URZ ;  /* 0x00000002080e7890 */ /* 0x000fc4000fffe03f */
[----:B------:R-:W-:Y:S01]  /*2130*/  UIADD3 UR12, UR6, 0x2, URZ ;  /* 0x00000002060c7890 */ /* 0x000fe2000fffe03f */
[----:B------:R-:W-:Y:S01]  /*2140*/  UMOV UR15, 0x40000040 ;  /* 0x40000040000f7882 */ /* 0x000fe20000000000 */
        /* <DEDUP_REMOVED lines=102> */
[----:B------:R-:W-:Y:S01]  /*27b0*/  BPT.TRAP 0x1 ;  /* 0x000000040000795c */ /* 0x000fe20000300000 */
.L_x_27:
[----:B------:R-:W-:-:S13]  /*27c0*/  ISETP.NE.AND P1, PT, R22, RZ, PT ;  /* 0x000000ff1600720c */ /* 0x000fda0003f25270 */
[----:B01----:R-:W-:-:S04]  /*27d0*/  @P1 IMAD R4, R3, 0x8, R6 ;  /* 0x0000000803041824 */ /* 0x003fc800078e0206 */
[----:B------:R-:W-:-:S05]  /*27e0*/  @P1 VIADD R4, R4, 0x10 ;  /* 0x0000001004041836 */ /* 0x000fca0000000000 */
[----:B------:R-:W-:-:S04]  /*27f0*/  @P1 PRMT R4, R19, 0x654, R4 ;  /* 0x0000065413041816 */ /* 0x000fc80000000004 */
[----:B------:R0:W-:Y:S01]  /*2800*/  @P1 SYNCS.ARRIVE.TRANS64.RED.A1T0 RZ, [R4+URZ], RZ ;  /* 0x000000ff04ff19a7 */ /* 0x0001e2000810043f */
[----:B------:R-:W-:-:S13]  /*2810*/  ISETP.GT.U32.AND P1, PT, R18, 0x1, PT ;  /* 0x000000011200780c */ /* 0x000fda0003f24070 */
[----:B0-----:R-:W-:Y:S05]  /*2820*/  @P1 BRA `(.L_x_28) ;  /* 0x0000000000041947 */ /* 0x001fea0003800000 */
[----:B------:R-:W-:Y:S01]  /*2830*/  BPT.TRAP 0x1 ;  /* 0x000000040000795c */ /* 0x000fe20000300000 */
.L_x_28:
[----:B------:R-:W-:Y:S01]  /*2840*/  UIADD3 UR5, UR5, 0x1, URZ ;  /* 0x0000000105057890 */ /* 0x000fe2000fffe03f */
[C---:B------:R-:W-:Y:S01]  /*2850*/  ISETP.GT.AND P2, PT, R0.reuse, 0x1, PT ;  /* 0x000000010000780c */ /* 0x040fe20003f44270 */
[----:B------:R-:W-:Y:S02]  /*2860*/  VIADD R3, R3, 0x1 ;  /* 0x0000000103037836 */ /* 0x000fe40000000000 */
[----:B------:R-:W-:Y:S01]  /*2870*/  UISETP.NE.AND UP0, UPT, UR5, 0x2, UPT ;  /* 0x000000020500788c */ /* 0x000fe2000bf05270 */
[----:B------:R-:W-:Y:S02]  /*2880*/  VIADD R0, R0, 0xffffffff ;  /* 0xffffffff00007836 */ /* 0x000fe40000000000 */
[C---:B------:R-:W-:Y:S01]  /*2890*/  ISETP.NE.AND P1, PT, R3.reuse, 0x2, PT ;  /* 0x000000020300780c */ /* 0x040fe20003f25270 */
[----:B------:R-:W-:Y:S02]  /*28a0*/  USEL UR6, URZ, 0x1, UP0 ;  /* 0x000000013f067887 */ /* 0x000fe40008000000 */
[----:B------:R-:W-:Y:S01]  /*28b0*/  USEL UR5, UR5, URZ, UP0 ;  /* 0x0000003f05057287 */ /* 0x000fe20008000000 */
[----:B------:R-:W-:-:S03]  /*28c0*/  SEL R3, R3, RZ, P1 ;  /* 0x000000ff03037207 */ /* 0x000fc60000800000 */
[----:B------:R-:W-:Y:S01]  /*28d0*/  LOP3.LUT R7, R7, UR6, RZ, 0x3c, !PT ;  /* 0x0000000607077c12 */ /* 0x000fe2000f8e3cff */
[----:B------:R-:W-:Y:S07]  /*28e0*/  @P2 BRA `(.L_x_29) ;  /* 0xfffffff400a82947 */ /* 0x000fee000383ffff */
.L_x_22:
[----:B01----:R-:W0:Y:S02]  /*28f0*/  LDC R0, c[0x0][0x28c] ;  /* 0x0000a300ff007b82 */ /* 0x003e240000000800 */
[----:B0-----:R-:W-:-:S13]  /*2900*/  ISETP.GE.AND P1, PT, R0, 0x1, PT ;  /* 0x000000010000780c */ /* 0x001fda0003f26270 */
[----:B------:R-:W-:Y:S05]  /*2910*/  @!P1 BRA `(.L_x_30) ;  /* 0x0000000000389947 */ /* 0x000fea0003800000 */
[----:B------:R-:W-:Y:S05]  /*2920*/  @!P0 BRA `(.L_x_31) ;  /* 0x0000000000048947 */ /* 0x000fea0003800000 */
[----:B------:R-:W-:Y:S01]  /*2930*/  BPT.TRAP 0x1 ;  /* 0x000000040000795c */ /* 0x000fe20000300000 */
.L_x_31:
[----:B------:R-:W-:-:S13]  /*2940*/  ISETP.NE.AND P0, PT, R22, RZ, PT ;  /* 0x000000ff1600720c */ /* 0x000fda0003f05270 */
[----:B------:R-:W-:-:S05]  /*2950*/  VOTEU.ANY UP0, P0 ;  /* 0x00000000003f7886 */ /* 0x000fca0000000100 */
[----:B------:R-:W-:-:S06]  /*2960*/  @UP0 UIADD3 UR4, UR44, UR42, URZ ;  /* 0x0000002a2c040290 */ /* 0x000fcc000fffe03f */
[----:B------:R-:W-:-:S04]  /*2970*/  IMAD.U32 R0, RZ, RZ, UR4 ;  /* 0x00000004ff007e24 */ /* 0x000fc8000f8e00ff */
[----:B------:R-:W-:-:S05]  /*2980*/  @P0 IMAD.SHL.U32 R0, R0, 0x8, RZ ;  /* 0x0000000800000824 */ /* 0x000fca00078e00ff */
[----:B------:R-:W-:-:S04]  /*2990*/  @P0 LOP3.LUT R0, R0, 0x8, RZ, 0xc0, !PT ;  /* 0x0000000800000812 */ /* 0x000fc800078ec0ff */
[----:B------:R-:W-:-:S04]  /*29a0*/  @P0 IADD3 R0, R6, 0x10, R0 ;  /* 0x0000001006000810 */ /* 0x000fc80007ffe000 */
[----:B------:R-:W-:-:S04]  /*29b0*/  @P0 PRMT R0, R19, 0x654, R0 ;  /* 0x0000065413000816 */ /* 0x000fc80000000000 */
[----:B------:R0:W-:Y:S01]  /*29c0*/  @P0 SYNCS.ARRIVE.TRANS64.RED.A1T0 RZ, [R0+URZ], RZ ;  /* 0x000000ff00ff09a7 */ /* 0x0001e2000810043f */
[----:B------:R-:W-:-:S13]  /*29d0*/  ISETP.GT.U32.AND P0, PT, R18, 0x1, PT ;  /* 0x000000011200780c */ /* 0x000fda0003f04070 */
[----:B0-----:R-:W-:Y:S05]  /*29e0*/  @P0 BRA `(.L_x_30) ;  /* 0x0000000000040947 */ /* 0x001fea0003800000 */
[----:B------:R-:W-:Y:S01]  /*29f0*/  BPT.TRAP 0x1 ;  /* 0x000000040000795c */ /* 0x000fe20000300000 */
.L_x_30:
[----:B------:R-:W-:Y:S01]  /*2a00*/  IMAD.SHL.U32 R6, R70, 0x40, RZ ;  /* 0x0000004046067824 */ /* 0x000fe200078e00ff */
[----:B------:R-:W-:Y:S01]  /*2a10*/  ULDC UR6, c[0x0][0x288] ;  /* 0x0000a20000067ab9 */ /* 0x000fe20000000800 */
[----:B------:R-:W-:Y:S01]  /*2a20*/  SHF.R.S32.HI R9, RZ, 0x1f, R69 ;  /* 0x0000001fff097819 */ /* 0x000fe20000011445 */
[C---:B------:R-:W-:Y:S01]  /*2a30*/  IMAD.SHL.U32 R8, R71.reuse, 0x80, RZ ;  /* 0x0000008047087824 */ /* 0x040fe200078e00ff */
[----:B------:R-:W-:Y:S01]  /*2a40*/  ULDC.64 UR4, c[0x0][0x5d0] ;  /* 0x0001740000047ab9 */ /* 0x000fe20000000a00 */
[C---:B------:R-:W-:Y:S01]  /*2a50*/  LOP3.LUT R10, R6.reuse, 0x6, R63, 0xf8, !PT ;  /* 0x00000006060a7812 */ /* 0x040fe200078ef83f */
[----:B------:R-:W-:Y:S01]  /*2a60*/  IMAD.WIDE R70, R71, 0x80, R56 ;  /* 0x0000008047467825 */ /* 0x000fe200078e0238 */
[----:B------:R-:W-:Y:S01]  /*2a70*/  ISETP.GE.AND P0, PT, R6, UR6, PT ;  /* 0x0000000606007c0c */ /* 0x000fe2000bf06270 */
[----:B------:R-:W-:Y:S01]  /*2a80*/  ULDC UR6, c[0x0][0x284] ;  /* 0x0000a10000067ab9 */ /* 0x000fe20000000800 */
[----:B------:R-:W-:Y:S01]  /*2a90*/  SHF.R.S32.HI R11, RZ, 0x1f, R10 ;  /* 0x0000001fff0b7819 */ /* 0x000fe2000001140a */
[----:B------:R-:W-:Y:S01]  /*2aa0*/  IMAD R0, R9, UR4, RZ ;  /* 0x0000000409007c24 */ /* 0x000fe2000f8e02ff */
[----:B------:R-:W-:-:S03]  /*2ab0*/  ISETP.GE.OR P0, PT, R8, UR6, P0 ;  /* 0x0000000608007c0c */ /* 0x000fc60008706670 */
[C---:B------:R-:W-:Y:S02]  /*2ac0*/  IMAD R3, R69.reuse, UR5, R0 ;  /* 0x0000000545037c24 */ /* 0x040fe4000f8e0200 */
[----:B------:R-:W-:Y:S01]  /*2ad0*/  IMAD.WIDE.U32 R4, R69, UR4, R10 ;  /* 0x0000000445047c25 */ /* 0x000fe2000f8e000a */
[----:B------:R-:W-:-:S03]  /*2ae0*/  ULDC.64 UR4, c[0x0][0x5c8] ;  /* 0x0001720000047ab9 */ /* 0x000fc60000000a00 */
[----:B------:R-:W-:Y:S02]  /*2af0*/  IMAD R7, R71, UR4, RZ ;  /* 0x0000000447077c24 */ /* 0x000fe4000f8e02ff */
[----:B------:R-:W-:Y:S02]  /*2b00*/  IMAD.IADD R5, R5, 0x1, R3 ;  /* 0x0000000105057824 */ /* 0x000fe400078e0203 */
[C---:B------:R-:W-:Y:S02]  /*2b10*/  IMAD R7, R70.reuse, UR5, R7 ;  /* 0x0000000546077c24 */ /* 0x040fe4000f8e0207 */
[----:B------:R-:W-:-:S04]  /*2b20*/  IMAD.WIDE.U32 R72, R70, UR4, R4 ;  /* 0x0000000446487c25 */ /* 0x000fc8000f8e0004 */
[----:B------:R-:W-:Y:S01]  /*2b30*/  IMAD.MOV.U32 R0, RZ, RZ, -0x1 ;  /* 0xffffffffff007424 */ /* 0x000fe200078e00ff */
[----:B------:R-:W-:Y:S06]  /*2b40*/  @P0 BRA `(.L_x_32) ;  /* 0x0000002000780947 */ /* 0x000fec0003800000 */
[----:B-----5:R-:W-:Y:S01]  /*2b50*/  FSETP.NEU.AND P1, PT, R58, RZ, PT ;  /* 0x000000ff3a00720b */ /* 0x020fe20003f2d000 */
[----:B------:R-:W-:Y:S01]  /*2b60*/  IMAD.IADD R6, R62, 0x1, -R6 ;  /* 0x000000013e067824 */ /* 0x000fe200078e0a06 */
[----:B------:R-:W-:Y:S01]  /*2b70*/  BSSY B0, `(.L_x_32) ;  /* 0x000021b000007945 */ /* 0x000fe20003800000 */
[----:B------:R-:W-:Y:S02]  /*2b80*/  IMAD.IADD R3, R67, 0x1, -R8 ;  /* 0x0000000143037824 */ /* 0x000fe400078e0a08 */
[----:B------:R-:W-:Y:S01]  /*2b90*/  IMAD.IADD R83, R73, 0x1, R7 ;  /* 0x0000000149537824 */ /* 0x000fe200078e0207 */
[----:B------:R-:W-:-:S04]  /*2ba0*/  ISETP.GT.AND P0, PT, R6, RZ, PT ;  /* 0x000000ff0600720c */ /* 0x000fc80003f04270 */
[----:B------:R-:W-:-:S03]  /*2bb0*/  ISETP.GT.AND P2, PT, R3, RZ, P0 ;  /* 0x000000ff0300720c */ /* 0x000fc60000744270 */
[----:B------:R-:W-:Y:S10]  /*2bc0*/  @!P1 BRA `(.L_x_33) ;  /* 0x0000001400dc9947 */ /* 0x000ff40003800000 */
[----:B------:R-:W0:Y:S01]  /*2bd0*/  LDC.64 R76, c[0x0][0x5b8] ;  /* 0x00016e00ff4c7b82 */ /* 0x000e220000000a00 */
[----:B------:R-:W-:-:S07]  /*2be0*/  ULDC.64 UR4, c[0x0][0x5c0] ;  /* 0x0001700000047ab9 */ /* 0x000fce0000000a00 */
[----:B------:R-:W1:Y:S08]  /*2bf0*/  LDC.64 R78, c[0x0][0x5b0] ;  /* 0x00016c00ff4e7b82 */ /* 0x000e700000000a00 */
[----:B------:R-:W2:Y:S01]  /*2c00*/  LDC.64 R80, c[0x0][0x5a8] ;  /* 0x00016a00ff507b82 */ /* 0x000ea20000000a00 */
[-C--:B0-----:R-:W-:Y:S02]  /*2c10*/  IMAD R4, R9, R76.reuse, RZ ;  /* 0x0000004c09047224 */ /* 0x081fe400078e02ff */
[----:B------:R-:W-:-:S04]  /*2c20*/  IMAD.WIDE.U32 R74, R69, R76, R10 ;  /* 0x0000004c454a7225 */ /* 0x000fc800078e000a */
[----:B------:R-:W-:Y:S02]  /*2c30*/  IMAD R73, R69, R77, R4 ;  /* 0x0000004d45497224 */ /* 0x000fe400078e0204 */
[-C--:B-1----:R-:W-:Y:S02]  /*2c40*/  IMAD R4, R71, R78.reuse, RZ ;  /* 0x0000004e47047224 */ /* 0x082fe400078e02ff */
[----:B------:R-:W-:Y:S02]  /*2c50*/  IMAD.IADD R13, R75, 0x1, R73 ;  /* 0x000000014b0d7824 */ /* 0x000fe400078e0249 */
[----:B------:R-:W-:Y:S02]  /*2c60*/  IMAD.MOV.U32 R12, RZ, RZ, R74 ;  /* 0x000000ffff0c7224 */ /* 0x000fe400078e004a */
[C---:B------:R-:W-:Y:S02]  /*2c70*/  IMAD R71, R70.reuse, R79, R4 ;  /* 0x0000004f46477224 */ /* 0x040fe400078e0204 */
[----:B------:R-:W-:-:S04]  /*2c80*/  IMAD.WIDE.U32 R4, R70, R78, R12 ;  /* 0x0000004e46047225 */ /* 0x000fc800078e000c */
[----:B------:R-:W-:Y:S01]  /*2c90*/  IMAD.IADD R5, R5, 0x1, R71 ;  /* 0x0000000105057824 */ /* 0x000fe200078e0247 */
[----:B--2---:R-:W-:-:S04]  /*2ca0*/  LEA R14, P1, R4, R80, 0x2 ;  /* 0x00000050040e7211 */ /* 0x004fc800078210ff */
[----:B------:R-:W-:-:S05]  /*2cb0*/  LEA.HI.X R15, R4, R81, R5, 0x2, P1 ;  /* 0x00000051040f7211 */ /* 0x000fca00008f1405 */
[----:B------:R0:W2:Y:S01]  /*2cc0*/  @P2 LDG.E.LTC128B R7, desc[UR40][R14.64] ;  /* 0x000000280e072981 */ /* 0x0000a2000c1e1920 */
[----:B------:R-:W-:Y:S01]  /*2cd0*/  LEA R8, P3, R72, UR4, 0x2 ;  /* 0x0000000448087c11 */ /* 0x000fe2000f8610ff */
[----:B------:R-:W-:Y:S01]  /*2ce0*/  IMAD.WIDE.U32 R4, R70, R78, R10 ;  /* 0x0000004e46047225 */ /* 0x000fe200078e000a */
[----:B------:R-:W-:Y:S01]  /*2cf0*/  ISETP.GT.AND P1, PT, R6, 0x1, PT ;  /* 0x000000010600780c */ /* 0x000fe20003f24270 */
[----:B------:R-:W-:Y:S02]  /*2d00*/  BSSY B1, `(.L_x_34) ;  /* 0x0000012000017945 */ /* 0x000fe40003800000 */
[----:B------:R-:W-:Y:S02]  /*2d10*/  IMAD.IADD R5, R71, 0x1, R5 ;  /* 0x0000000147057824 */ /* 0x000fe400078e0205 */
[----:B------:R-:W-:Y:S01]  /*2d20*/  IMAD.WIDE.U32 R20, R69, R76, R4 ;  /* 0x0000004c45147225 */ /* 0x000fe200078e0004 */
[----:B0-----:R-:W-:-:S03]  /*2d30*/  SHF.L.U64.HI R15, R78, 0x3, R79 ;  /* 0x000000034e0f7819 */ /* 0x001fc6000001024f */
[----:B------:R-:W-:Y:S01]  /*2d40*/  IMAD.IADD R5, R73, 0x1, R21 ;  /* 0x0000000149057824 */ /* 0x000fe200078e0215 */
[----:B------:R-:W-:Y:S01]  /*2d50*/  LEA R4, P4, R20, R80, 0x2 ;  /* 0x0000005014047211 */ /* 0x000fe200078810ff */
[----:B------:R-:W-:-:S03]  /*2d60*/  IMAD.SHL.U32 R14, R78, 0x8, RZ ;  /* 0x000000084e0e7824 */ /* 0x000fc600078e00ff */
[----:B------:R-:W-:Y:S01]  /*2d70*/  LEA.HI.X R5, R20, R81, R5, 0x2, P4 ;  /* 0x0000005114057211 */ /* 0x000fe200020f1405 */
[----:B------:R-:W-:Y:S01]  /*2d80*/  IMAD.WIDE.U32 R20, R70, R78, R14 ;  /* 0x0000004e46147225 */ /* 0x000fe200078e000e */
[----:B--2---:R-:W-:-:S05]  /*2d90*/  LOP3.LUT R9, R7, 0xffffe000, RZ, 0xc0, !PT ;  /* 0xffffe00007097812 */ /* 0x004fca00078ec0ff */
[----:B------:R-:W-:-:S04]  /*2da0*/  FMUL R9, R9, R58 ;  /* 0x0000003a09097220 */ /* 0x000fc80000400000 */
[----:B------:R-:W-:Y:S01]  /*2db0*/  FFMA R77, R24, R23, R9 ;  /* 0x00000017184d7223 */ /* 0x000fe20000000009 */
[----:B------:R-:W-:Y:S02]  /*2dc0*/  LEA.HI.X R9, R72, UR5, R83, 0x2, P3 ;  /* 0x0000000548097c11 */ /* 0x000fe400098f1453 */
[----:B------:R-:W-:Y:S02]  /*2dd0*/  ISETP.GT.AND P3, PT, R3, RZ, P1 ;  /* 0x000000ff0300720c */ /* 0x000fe40000f64270 */
[----:B------:R-:W-:-:S05]  /*2de0*/  F2FP.TF32.F32.PACK_B R77, R77 ;  /* 0x0000004dff4d723e */ /* 0x000fca00024050ff */
[----:B------:R0:W-:Y:S06]  /*2df0*/  @P2 STG.E desc[UR40][R8.64], R77 ;  /* 0x0000004d08002986 */ /* 0x0001ec000c101928 */
[----:B------:R-:W-:Y:S05]  /*2e00*/  @!P3 BRA `(.L_x_35) ;  /* 0x000000000004b947 */ /* 0x000fea0003800000 */
[----:B------:R1:W5:Y:S02]  /*2e10*/  LDG.E.LTC128B R7, desc[UR40][R4.64+0x4] ;  /* 0x0000042804077981 */ /* 0x000364000c1e1920 */
.L_x_35:
[----:B------:R-:W-:Y:S05]  /*2e20*/  BSYNC B1 ;  /* 0x0000000000017941 */ /* 0x000fea0003800000 */
.L_x_34:
[----:B-----5:R-:W-:Y:S01]  /*2e30*/  LOP3.LUT R15, R7, 0xffffe000, RZ, 0xc0, !PT ;  /* 0xffffe000070f7812 */ /* 0x020fe200078ec0ff */
[----:B------:R-:W-:Y:S01]  /*2e40*/  IMAD.IADD R71, R71, 0x1, R21 ;  /* 0x0000000147477824 */ /* 0x000fe200078e0215 */
[----:B------:R-:W-:Y:S01]  /*2e50*/  IADD3 R74, P2, R74, R20, RZ ;  /* 0x000000144a4a7210 */ /* 0x000fe20007f5e0ff */
[----:B------:R-:W-:Y:S01]  /*2e60*/  IMAD.MOV.U32 R24, RZ, RZ, R7 ;  /* 0x000000ffff187224 */ /* 0x000fe200078e0007 */
[----:B------:R-:W-:Y:S01]  /*2e70*/  ISETP.GT.AND P0, PT, R3, 0x8, P0 ;  /* 0x000000080300780c */ /* 0x000fe20000704270 */
[----:B------:R-:W-:Y:S02]  /*2e80*/  FMUL R12, R15, R58 ;  /* 0x0000003a0f0c7220 */ /* 0x000fe40000400000 */
[----:B------:R-:W-:Y:S01]  /*2e90*/  IMAD.X R13, R71, 0x1, R13, P2 ;  /* 0x00000001470d7824 */ /* 0x000fe200010e060d */
[----:B------:R-:W-:Y:S01]  /*2ea0*/  LEA R14, P2, R74, R80, 0x2 ;  /* 0x000000504a0e7211 */ /* 0x000fe200078410ff */
[----:B------:R-:W-:-:S03]  /*2eb0*/  FFMA R25, R25, R23, R12 ;  /* 0x0000001719197223 */ /* 0x000fc6000000000c */
[----:B------:R-:W-:Y:S02]  /*2ec0*/  LEA.HI.X R15, R74, R81, R13, 0x2, P2 ;  /* 0x000000514a0f7211 */ /* 0x000fe400010f140d */
[----:B------:R-:W-:-:S05]  /*2ed0*/  F2FP.TF32.F32.PACK_B R25, R25 ;  /* 0x00000019ff19723e */ /* 0x000fca00024050ff */
[----:B------:R2:W-:Y:S04]  /*2ee0*/  @P3 STG.E desc[UR40][R8.64+0x4], R25 ;  /* 0x0000041908003986 */ /* 0x0005e8000c101928 */
[----:B------:R-:W3:Y:S01]  /*2ef0*/  @P0 LDG.E.LTC128B R24, desc[UR40][R14.64] ;  /* 0x000000280e180981 */ /* 0x000ee2000c1e1920 */
[----:B------:R-:W-:Y:S01]  /*2f00*/  IADD3 R20, P2, R10, R20, RZ ;  /* 0x000000140a147210 */ /* 0x000fe20007f5e0ff */
[----:B------:R-:W-:Y:S01]  /*2f10*/  BSSY B1, `(.L_x_36) ;  /* 0x0000011000017945 */ /* 0x000fe20003800000 */
[----:B------:R-:W-:-:S03]  /*2f20*/  ISETP.GT.AND P1, PT, R3, 0x8, P1 ;  /* 0x000000080300780c */ /* 0x000fc60000f24270 */
[----:B------:R-:W-:Y:S01]  /*2f30*/  IMAD.X R21, R11, 0x1, R71, P2 ;  /* 0x000000010b157824 */ /* 0x000fe200010e0647 */
[C---:B------:R-:W-:Y:S02]  /*2f40*/  SHF.L.U64.HI R11, R59.reuse, 0x2, R60 ;  /* 0x000000023b0b7819 */ /* 0x040fe4000001023c */
[----:B------:R-:W-:Y:S01]  /*2f50*/  LEA R12, P2, R59, R8, 0x2 ;  /* 0x000000083b0c7211 */ /* 0x000fe200078410ff */
[----:B------:R-:W-:-:S04]  /*2f60*/  IMAD.WIDE.U32 R20, R69, R76, R20 ;  /* 0x0000004c45147225 */ /* 0x000fc800078e0014 */
[----:B------:R-:W-:Y:S01]  /*2f70*/  IMAD.X R13, R11, 0x1, R9, P2 ;  /* 0x000000010b0d7824 */ /* 0x000fe200010e0609 */
[----:B------:R-:W-:Y:S02]  /*2f80*/  LEA R10, P3, R20, R80, 0x2 ;  /* 0x00000050140a7211 */ /* 0x000fe400078610ff */
[----:B---3--:R-:W-:-:S05]  /*2f90*/  LOP3.LUT R7, R24, 0xffffe000, RZ, 0xc0, !PT ;  /* 0xffffe00018077812 */ /* 0x008fca00078ec0ff */
[----:B------:R-:W-:-:S04]  /*2fa0*/  FMUL R7, R7, R58 ;  /* 0x0000003a07077220 */ /* 0x000fc80000400000 */
[----:B------:R-:W-:Y:S01]  /*2fb0*/  FFMA R69, R26, R23, R7 ;  /* 0x000000171a457223 */ /* 0x000fe20000000007 */
[----:B------:R-:W-:-:S04]  /*2fc0*/  IMAD.IADD R7, R73, 0x1, R21 ;  /* 0x0000000149077824 */ /* 0x000fc800078e0215 */
[----:B------:R-:W-:Y:S02]  /*2fd0*/  F2FP.TF32.F32.PACK_B R69, R69 ;  /* 0x00000045ff45723e */ /* 0x000fe400024050ff */
[----:B------:R-:W-:-:S03]  /*2fe0*/  LEA.HI.X R11, R20, R81, R7, 0x2, P3 ;  /* 0x00000051140b7211 */ /* 0x000fc600018f1407 */
[----:B------:R2:W-:Y:S01]  /*2ff0*/  @P0 STG.E desc[UR40][R12.64], R69 ;  /* 0x000000450c000986 */ /* 0x0005e2000c101928 */
[----:B------:R-:W-:Y:S05]  /*3000*/  @!P1 BRA `(.L_x_37) ;  /* 0x0000000000049947 */ /* 0x000fea0003800000 */
[----:B------:R3:W5:Y:S02]  /*3010*/  LDG.E.LTC128B R24, desc[UR40][R10.64+0x4] ;  /* 0x000004280a187981 */ /* 0x000764000c1e1920 */
.L_x_37:
[----:B------:R-:W-:Y:S05]  /*3020*/  BSYNC B1 ;  /* 0x0000000000017941 */ /* 0x000fea0003800000 */
.L_x_36:
[----:B-----5:R-:W-:Y:S01]  /*3030*/  LOP3.LUT R7, R24, 0xffffe000, RZ, 0xc0, !PT ;  /* 0xffffe00018077812 */ /* 0x020fe200078ec0ff */
[----:B------:R-:W-:Y:S01]  /*3040*/  BSSY B1, `(.L_x_38) ;  /* 0x0000009000017945 */ /* 0x000fe20003800000 */
[----:B------:R-:W-:-:S03]  /*3050*/  ISETP.GT.AND P0, PT, R6, 0x8, PT ;  /* 0x000000080600780c */ /* 0x000fc60003f04270 */
[----:B------:R-:W-:Y:S01]  /*3060*/  FMUL R14, R7, R58 ;  /* 0x0000003a070e7220 */ /* 0x000fe20000400000 */
[----:B------:R-:W-:-:S03]  /*3070*/  ISETP.GT.AND P2, PT, R3, RZ, P0 ;  /* 0x000000ff0300720c */ /* 0x000fc60000744270 */
[----:B------:R-:W-:-:S05]  /*3080*/  FFMA R27, R27, R23, R14 ;  /* 0x000000171b1b7223 */ /* 0x000fca000000000e */
[----:B------:R-:W-:-:S05]  /*3090*/  F2FP.TF32.F32.PACK_B R27, R27 ;  /* 0x0000001bff1b723e */ /* 0x000fca00024050ff */
[----:B------:R4:W-:Y:S01]  /*30a0*/  @P1 STG.E desc[UR40][R12.64+0x4], R27 ;  /* 0x0000041b0c001986 */ /* 0x0009e2000c101928 */
[----:B------:R-:W-:Y:S05]  /*30b0*/  @!P2 BRA `(.L_x_39) ;  /* 0x000000000004a947 */ /* 0x000fea0003800000 */
[----:B------:R0:W5:Y:S02]  /*30c0*/  LDG.E.LTC128B R24, desc[UR40][R4.64+0x20] ;  /* 0x0000202804187981 */ /* 0x000164000c1e1920 */
.L_x_39:
[----:B------:R-:W-:Y:S05]  /*30d0*/  BSYNC B1 ;  /* 0x0000000000017941 */ /* 0x000fea0003800000 */
.L_x_38:
        /* <DEDUP_REMOVED lines=10> */
.L_x_41:
[----:B------:R-:W-:Y:S05]  /*3180*/  BSYNC B1 ;  /* 0x0000000000017941 */ /* 0x000fea0003800000 */
.L_x_40:
[----:B0----5:R-:W-:Y:S01]  /*3190*/  LOP3.LUT R7, R24, 0xffffe000, RZ, 0xc0, !PT ;  /* 0xffffe00018077812 */ /* 0x021fe200078ec0ff */
[----:B------:R-:W-:Y:S01]  /*31a0*/  BSSY B1, `(.L_x_42) ;  /* 0x0000008000017945 */ /* 0x000fe20003800000 */
[----:B------:R-:W-:-:S03]  /*31b0*/  ISETP.GT.AND P0, PT, R3, 0x8, P0 ;  /* 0x000000080300780c */ /* 0x000fc60000704270 */
[----:B------:R-:W-:-:S04]  /*31c0*/  FMUL R14, R7, R58 ;  /* 0x0000003a070e7220 */ /* 0x000fc80000400000 */
[----:B------:R-:W-:-:S05]  /*31d0*/  FFMA R29, R29, R23, R14 ;  /* 0x000000171d1d7223 */ /* 0x000fca000000000e */
[----:B------:R-:W-:-:S05]  /*31e0*/  F2FP.TF32.F32.PACK_B R29, R29 ;  /* 0x0000001dff1d723e */ /* 0x000fca00024050ff */
[----:B------:R0:W-:Y:S01]  /*31f0*/  @P3 STG.E desc[UR40][R8.64+0x24], R29 ;  /* 0x0000241d08003986 */ /* 0x0001e2000c101928 */
[----:B------:R-:W-:Y:S05]  /*3200*/  @!P0 BRA `(.L_x_43) ;  /* 0x0000000000048947 */ /* 0x000fea0003800000 */
[----:B------:R0:W5:Y:S02]  /*3210*/  LDG.E.LTC128B R24, desc[UR40][R10.64+0x20] ;  /* 0x000020280a187981 */ /* 0x000164000c1e1920 */
.L_x_43:
[----:B------:R-:W-:Y:S05]  /*3220*/  BSYNC B1 ;  /* 0x0000000000017941 */ /* 0x000fea0003800000 */
.L_x_42:
[----:B-----5:R-:W-:Y:S01]  /*3230*/  LOP3.LUT R7, R24, 0xffffe000, RZ, 0xc0, !PT ;  /* 0xffffe00018077812 */ /* 0x020fe200078ec0ff */
        /* <DEDUP_REMOVED lines=8> */
.L_x_45:
[----:B------:R-:W-:Y:S05]  /*32c0*/  BSYNC B1 ;  /* 0x0000000000017941 */ /* 0x000fea0003800000 */
.L_x_44:
[----:B0----5:R-:W-:Y:S01]  /*32d0*/  LOP3.LUT R7, R24, 0xffffe000, RZ, 0xc0, !PT ;  /* 0xffffe00018077812 */ /* 0x021fe200078ec0ff */
        /* <DEDUP_REMOVED lines=9> */
.L_x_47:
[----:B------:R-:W-:Y:S05]  /*3370*/  BSYNC B1 ;  /* 0x0000000000017941 */ /* 0x000fea0003800000 */
.L_x_46:
        /* <DEDUP_REMOVED lines=10> */
.L_x_49:
[----:B------:R-:W-:Y:S05]  /*3420*/  BSYNC B1 ;  /* 0x0000000000017941 */ /* 0x000fea0003800000 */
.L_x_48:
        /* <DEDUP_REMOVED lines=9> */
.L_x_51:
[----:B------:R-:W-:Y:S05]  /*34c0*/  BSYNC B1 ;  /* 0x0000000000017941 */ /* 0x000fea0003800000 */
.L_x_50:
        /* <DEDUP_REMOVED lines=9> */
.L_x_53:
[----:B------:R-:W-:Y:S05]  /*3560*/  BSYNC B1 ;  /* 0x0000000000017941 */ /* 0x000fea0003800000 */
.L_x_52:
        /* <DEDUP_REMOVED lines=10> */
.L_x_55:
[----:B------:R-:W-:Y:S05]  /*3610*/  BSYNC B1 ;  /* 0x0000000000017941 */ /* 0x000fea0003800000 */
.L_x_54:
        /* <DEDUP_REMOVED lines=10> */
.L_x_57:
[----:B------:R-:W-:Y:S05]  /*36c0*/  BSYNC B1 ;  /* 0x0000000000017941 */ /* 0x000fea0003800000 */
.L_x_56:
        /* <DEDUP_REMOVED lines=9> */
.L_x_59:
[----:B------:R-:W-:Y:S05]  /*3760*/  BSYNC B1 ;  /* 0x0000000000017941 */ /* 0x000fea0003800000 */
.L_x_58:
        /* <DEDUP_REMOVED lines=9> */
.L_x_61:
[----:B------:R-:W-:Y:S05]  /*3800*/  BSYNC B1 ;  /* 0x0000000000017941 */ /* 0x000fea0003800000 */
.L_x_60:
        /* <DEDUP_REMOVED lines=10> */
.L_x_63:
[----:B------:R-:W-:Y:S05]  /*38b0*/  BSYNC B1 ;  /* 0x0000000000017941 */ /* 0x000fea0003800000 */
.L_x_62:
        /* <DEDUP_REMOVED lines=10> */
.L_x_65:
[----:B------:R-:W-:Y:S05]  /*3960*/  BSYNC B1 ;  /* 0x0000000000017941 */ /* 0x000fea0003800000 */
.L_x_64:
        /* <DEDUP_REMOVED lines=9> */
.L_x_67:
[----:B------:R-:W-:Y:S05]  /*3a00*/  BSYNC B1 ;  /* 0x0000000000017941 */ /* 0x000fea0003800000 */
.L_x_66:
        /* <DEDUP_REMOVED lines=9> */
.L_x_69:
[----:B------:R-:W-:Y:S05]  /*3aa0*/  BSYNC B1 ;  /* 0x0000000000017941 */ /* 0x000fea0003800000 */
.L_x_68:
        /* <DEDUP_REMOVED lines=10> */
.L_x_71:
[----:B------:R-:W-:Y:S05]  /*3b50*/  BSYNC B1 ;  /* 0x0000000000017941 */ /* 0x000fea0003800000 */
.L_x_70:
        /* <DEDUP_REMOVED lines=10> */
.L_x_73:
[----:B------:R-:W-:Y:S05]  /*3c00*/  BSYNC B1 ;  /* 0x0000000000017941 */ /* 0x000fea0003800000 */
.L_x_72:
        /* <DEDUP_REMOVED lines=9> */
.L_x_75:
[----:B------:R-:W-:Y:S05]  /*3ca0*/  BSYNC B1 ;  /* 0x0000000000017941 */ /* 0x000fea0003800000 */
.L_x_74:
        /* <DEDUP_REMOVED lines=9> */
.L_x_77:
[----:B------:R-:W-:Y:S05]  /*3d40*/  BSYNC B1 ;  /* 0x0000000000017941 */ /* 0x000fea0003800000 */
.L_x_76:
        /* <DEDUP_REMOVED lines=10> */
.L_x_79:
[----:B------:R-:W-:Y:S05]  /*3df0*/  BSYNC B1 ;  /* 0x0000000000017941 */ /* 0x000fea0003800000 */
.L_x_78:
        /* <DEDUP_REMOVED lines=10> */
.L_x_81:
[----:B------:R-:W-:Y:S05]  /*3ea0*/  BSYNC B1 ;  /* 0x0000000000017941 */ /* 0x000fea0003800000 */
.L_x_80:
        /* <DEDUP_REMOVED lines=9> */
.L_x_83:
[----:B------:R-:W-:Y:S05]  /*3f40*/  BSYNC B1 ;  /* 0x0000000000017941 */ /* 0x000fea0003800000 */
.L_x_82:
        /* <DEDUP_REMOVED lines=9> */
.L_x_85:
[----:B------:R-:W-:Y:S05]  /*3fe0*/  BSYNC B1 ;  /* 0x0000000000017941 */ /* 0x000fea0003800000 */
.L_x_84:
        /* <DEDUP_REMOVED lines=10> */
.L_x_87:
[----:B------:R-:W-:Y:S05]  /*4090*/  BSYNC B1 ;  /* 0x0000000000017941 */ /* 0x000fea0003800000 */
.L_x_86:
[----:B-----5:R-:W-:Y:S01]  /*40a0*/  LOP3.LUT R7, R24, 0xffffe000, RZ, 0xc0, !PT ;  /* 0xffffe00018077812 */ /* 0x020fe200078ec0ff */
[----:B------:R-:W-:Y:S01]  /*40b0*/  BSSY B1, `(.L_x_88) ;  /* 0x000000b000017945 */ /* 0x000fe20003800000 */
[----:B------:R-:W-:Y:S01]  /*40c0*/  ISETP.GT.AND P1, PT, R6, 0x39, PT ;  /* 0x000000390600780c */ /* 0x000fe20003f24270 */
[----:B------:R-:W-:Y:S02]  /*40d0*/  @P2 IMAD.MOV.U32 R6, RZ, RZ, R8 ;  /* 0x000000ffff062224 */ /* 0x000fe400078e0008 */
[----:B------:R-:W-:Y:S01]  /*40e0*/  FMUL R7, R7, R58 ;  /* 0x0000003a07077220 */ /* 0x000fe20000400000 */
[----:B------:R-:W-:-:S03]  /*40f0*/  ISETP.GT.AND P3, PT, R3, RZ, P1 ;  /* 0x000000ff0300720c */ /* 0x000fc60000f64270 */
[----:B------:R-:W-:Y:S01]  /*4100*/  FFMA R15, R52, R23, R7 ;  /* 0x00000017340f7223 */ /* 0x000fe20000000007 */
[----:B------:R-:W-:-:S04]  /*4110*/  @P2 IMAD.MOV.U32 R7, RZ, RZ, R9 ;  /* 0x000000ffff072224 */ /* 0x000fc800078e0009 */
[----:B------:R-:W-:-:S05]  /*4120*/  F2FP.TF32.F32.PACK_B R15, R15 ;  /* 0x0000000fff0f723e */ /* 0x000fca00024050ff */
[----:B------:R0:W-:Y:S01]  /*4130*/  @P2 STG.E desc[UR40][R6.64+0xe0], R15 ;  /* 0x0000e00f06002986 */ /* 0x0001e2000c101928 */
[----:B------:R-:W-:Y:S05]  /*4140*/  @!P3 BRA `(.L_x_89) ;  /* 0x000000000004b947 */ /* 0x000fea0003800000 */
[----:B------:R0:W5:Y:S02]  /*4150*/  LDG.E.LTC128B R24, desc[UR40][R4.64+0xe4] ;  /* 0x0000e42804187981 */ /* 0x000164000c1e1920 */
.L_x_89:
[----:B------:R-:W-:Y:S05]  /*4160*/  BSYNC B1 ;  /* 0x0000000000017941 */ /* 0x000fea0003800000 */
.L_x_88:
[----:B01---5:R-:W-:Y:S01]  /*4170*/  LOP3.LUT R5, R24, 0xffffe000, RZ, 0xc0, !PT ;  /* 0xffffe00018057812 */ /* 0x023fe200078ec0ff */
        /* <DEDUP_REMOVED lines=8> */
.L_x_91:
[----:B------:R-:W-:Y:S05]  /*4200*/  BSYNC B1 ;  /* 0x0000000000017941 */ /* 0x000fea0003800000 */
.L_x_90:
[----:B-----5:R-:W-:Y:S01]  /*4210*/  LOP3.LUT R5, R24, 0xffffe000, RZ, 0xc0, !PT ;  /* 0xffffe00018057812 */ /* 0x020fe200078ec0ff */
[----:B------:R-:W-:Y:S01]  /*4220*/  @P0 IMAD.MOV.U32 R4, RZ, RZ, R12 ;  /* 0x000000ffff040224 */ /* 0x000fe200078e000c */
[----:B------:R-:W-:Y:S01]  /*4230*/  ISETP.GT.AND P1, PT, R3, 0x8, P1 ;  /* 0x000000080300780c */ /* 0x000fe20000f24270 */
[----:B------:R-:W-:Y:S02]  /*4240*/  BSSY B1, `(.L_x_92) ;  /* 0x0000008000017945 */ /* 0x000fe40003800000 */
[----:B------:R-:W-:-:S04]  /*4250*/  FMUL R5, R5, R58 ;  /* 0x0000003a05057220 */ /* 0x000fc80000400000 */
[----:B------:R-:W-:Y:S01]  /*4260*/  FFMA R7, R54, R23, R5 ;  /* 0x0000001736077223 */ /* 0x000fe20000000005 */
[----:B------:R-:W-:-:S04]  /*4270*/  @P0 IMAD.MOV.U32 R5, RZ, RZ, R13 ;  /* 0x000000ffff050224 */ /* 0x000fc800078e000d */
[----:B------:R-:W-:-:S05]  /*4280*/  F2FP.TF32.F32.PACK_B R7, R7 ;  /* 0x00000007ff07723e */ /* 0x000fca00024050ff */
[----:B------:R0:W-:Y:S01]  /*4290*/  @P0 STG.E desc[UR40][R4.64+0xe0], R7 ;  /* 0x0000e00704000986 */ /* 0x0001e2000c101928 */
[----:B------:R-:W-:Y:S05]  /*42a0*/  @!P1 BRA `(.L_x_93) ;  /* 0x0000000000049947 */ /* 0x000fea0003800000 */
[----:B------:R0:W5:Y:S02]  /*42b0*/  LDG.E.LTC128B R24, desc[UR40][R10.64+0xe4] ;  /* 0x0000e4280a187981 */ /* 0x000164000c1e1920 */
.L_x_93:
[----:B------:R-:W-:Y:S05]  /*42c0*/  BSYNC B1 ;  /* 0x0000000000017941 */ /* 0x000fea0003800000 */
.L_x_92:
[----:B------:R-:W-:Y:S05]  /*42d0*/  @!P1 BRA `(.L_x_94) ;  /* 0x0000000800909947 */ /* 0x000fea0003800000 */
[----:B-----5:R-:W-:-:S05]  /*42e0*/  LOP3.LUT R3, R24, 0xffffe000, RZ, 0xc0, !PT ;  /* 0xffffe00018037812 */ /* 0x020fca00078ec0ff */
[----:B0-----:R-:W-:-:S04]  /*42f0*/  FMUL R4, R3, R58 ;  /* 0x0000003a03047220 */ /* 0x001fc80000400000 */
[----:B------:R-:W-:-:S05]  /*4300*/  FFMA R55, R55, R23, R4 ;  /* 0x0000001737377223 */ /* 0x000fca0000000004 */
[----:B------:R-:W-:-:S05]  /*4310*/  F2FP.TF32.F32.PACK_B R55, R55 ;  /* 0x00000037ff37723e */ /* 0x000fca00024050ff */
[----:B------:R0:W-:Y:S01]  /*4320*/  STG.E desc[UR40][R12.64+0xe4], R55 ;  /* 0x0000e4370c007986 */ /* 0x0001e2000c101928 */
[----:B------:R-:W-:Y:S05]  /*4330*/  BRA `(.L_x_94) ;  /* 0x0000000800787947 */ /* 0x000fea0003800000 */
.L_x_33:
[----:B------:R-:W-:Y:S01]  /*4340*/  ISETP.GT.AND P4, PT, R6, 0x1, PT ;  /* 0x000000010600780c */ /* 0x000fe20003f84270 */
[----:B------:R-:W-:Y:S01]  /*4350*/  ULDC.64 UR4, c[0x0][0x5c0] ;  /* 0x0001700000047ab9 */ /* 0x000fe20000000a00 */
[-C--:B------:R-:W-:Y:S01]  /*4360*/  FMUL R7, R24, R23.reuse ;  /* 0x0000001718077220 */ /* 0x080fe20000400000 */
[----:B------:R-:W-:Y:S01]  /*4370*/  LEA R4, P3, R72, UR4, 0x2 ;  /* 0x0000000448047c11 */ /* 0x000fe2000f8610ff */
[-C--:B------:R-:W-:Y:S01]  /*4380*/  FMUL R25, R25, R23.reuse ;  /* 0x0000001719197220 */ /* 0x080fe20000400000 */
[----:B------:R-:W-:Y:S01]  /*4390*/  ISETP.GT.AND P1, PT, R3, RZ, P4 ;  /* 0x000000ff0300720c */ /* 0x000fe20002724270 */
[-C--:B------:R-:W-:Y:S01]  /*43a0*/  FMUL R11, R26, R23.reuse ;  /* 0x000000171a0b7220 */ /* 0x080fe20000400000 */
[----:B------:R-:W-:Y:S01]  /*43b0*/  LEA.HI.X R5, R72, UR5, R83, 0x2, P3 ;  /* 0x0000000548057c11 */ /* 0x000fe200098f1453 */
[----:B------:R-:W-:Y:S01]  /*43c0*/  FMUL R27, R27, R23 ;  /* 0x000000171b1b7220 */ /* 0x000fe20000400000 */
[----:B------:R-:W-:Y:S01]  /*43d0*/  F2FP.TF32.F32.PACK_B R7, R7 ;  /* 0x00000007ff07723e */ /* 0x000fe200024050ff */
[----:B------:R-:W-:Y:S01]  /*43e0*/  FMUL R29, R29, R23 ;  /* 0x000000171d1d7220 */ /* 0x000fe20000400000 */
[----:B------:R-:W-:Y:S01]  /*43f0*/  F2FP.TF32.F32.PACK_B R25, R25 ;  /* 0x00000019ff19723e */ /* 0x000fe200024050ff */
[-C--:B------:R-:W-:Y:S01]  /*4400*/  FMUL R31, R31, R23.reuse ;  /* 0x000000171f1f7220 */ /* 0x080fe20000400000 */
[C---:B------:R-:W-:Y:S01]  /*4410*/  SHF.L.U64.HI R9, R59.reuse, 0x2, R60 ;  /* 0x000000023b097819 */ /* 0x040fe2000001023c */
[----:B------:R0:W-:Y:S01]  /*4420*/  @P2 STG.E desc[UR40][R4.64], R7 ;  /* 0x0000000704002986 */ /* 0x0001e2000c101928 */
[----:B------:R-:W-:Y:S01]  /*4430*/  LEA R8, P3, R59, R4, 0x2 ;  /* 0x000000043b087211 */ /* 0x000fe200078610ff */
[-C--:B------:R-:W-:Y:S01]  /*4440*/  FMUL R13, R32, R23.reuse ;  /* 0x00000017200d7220 */ /* 0x080fe20000400000 */
[C---:B------:R-:W-:Y:S01]  /*4450*/  ISETP.GT.AND P2, PT, R6.reuse, 0x8, PT ;  /* 0x000000080600780c */ /* 0x040fe20003f44270 */
[----:B------:R-:W-:Y:S01]  /*4460*/  @P1 STG.E desc[UR40][R4.64+0x4], R25 ;  /* 0x0000041904001986 */ /* 0x000fe2000c101928 */
[----:B------:R-:W-:Y:S01]  /*4470*/  ISETP.GT.AND P1, PT, R6, 0x9, PT ;  /* 0x000000090600780c */ /* 0x000fe20003f24270 */
[----:B------:R-:W-:Y:S01]  /*4480*/  IMAD.X R9, R9, 0x1, R5, P3 ;  /* 0x0000000109097824 */ /* 0x000fe200018e0605 */
[----:B------:R-:W-:Y:S01]  /*4490*/  ISETP.GT.AND P0, PT, R3, 0x8, P0 ;  /* 0x000000080300780c */ /* 0x000fe20000704270 */
[-C--:B------:R-:W-:Y:S01]  /*44a0*/  FMUL R33, R33, R23.reuse ;  /* 0x0000001721217220 */ /* 0x080fe20000400000 */
[----:B------:R-:W-:Y:S01]  /*44b0*/  ISETP.GT.AND P4, PT, R3, 0x8, P4 ;  /* 0x000000080300780c */ /* 0x000fe20002784270 */
[-C--:B------:R-:W-:Y:S01]  /*44c0*/  FMUL R35, R35, R23.reuse ;  /* 0x0000001723237220 */ /* 0x080fe20000400000 */
[C---:B------:R-:W-:Y:S01]  /*44d0*/  ISETP.GT.AND P5, PT, R3.reuse, RZ, P2 ;  /* 0x000000ff0300720c */ /* 0x040fe200017a4270 */
[-C--:B0-----:R-:W-:Y:S01]  /*44e0*/  FMUL R7, R28, R23.reuse ;  /* 0x000000171c077220 */ /* 0x081fe20000400000 */
[----:B------:R-:W-:Y:S01]  /*44f0*/  ISETP.GT.AND P3, PT, R3, RZ, P1 ;  /* 0x000000ff0300720c */ /* 0x000fe20000f64270 */
[----:B------:R-:W-:Y:S01]  /*4500*/  FMUL R37, R37, R23 ;  /* 0x0000001725257220 */ /* 0x000fe20000400000 */
[----:B------:R-:W-:Y:S01]  /*4510*/  F2FP.TF32.F32.PACK_B R11, R11 ;  /* 0x0000000bff0b723e */ /* 0x000fe200024050ff */
[----:B------:R-:W-:Y:S01]  /*4520*/  FMUL R39, R39, R23 ;  /* 0x0000001727277220 */ /* 0x000fe20000400000 */
[----:B------:R-:W-:Y:S01]  /*4530*/  F2FP.TF32.F32.PACK_B R27, R27 ;  /* 0x0000001bff1b723e */ /* 0x000fe200024050ff */
[----:B------:R-:W-:Y:S01]  /*4540*/  FMUL R41, R41, R23 ;  /* 0x0000001729297220 */ /* 0x000fe20000400000 */
[----:B------:R-:W-:Y:S01]  /*4550*/  F2FP.TF32.F32.PACK_B R7, R7 ;  /* 0x00000007ff07723e */ /* 0x000fe200024050ff */
[----:B------:R0:W-:Y:S01]  /*4560*/  @P0 STG.E desc[UR40][R8.64], R11 ;  /* 0x0000000b08000986 */ /* 0x0001e2000c101928 */
[----:B------:R-:W-:Y:S01]  /*4570*/  F2FP.TF32.F32.PACK_B R29, R29 ;  /* 0x0000001dff1d723e */ /* 0x000fe200024050ff */
[-C--:B------:R-:W-:Y:S01]  /*4580*/  FMUL R43, R43, R23.reuse ;  /* 0x000000172b2b7220 */ /* 0x080fe20000400000 */
[C---:B------:R-:W-:Y:S01]  /*4590*/  ISETP.GT.AND P0, PT, R6.reuse, 0x10, PT ;  /* 0x000000100600780c */ /* 0x040fe20003f04270 */
[----:B------:R-:W-:Y:S01]  /*45a0*/  @P4 STG.E desc[UR40][R8.64+0x4], R27 ;  /* 0x0000041b08004986 */ /* 0x000fe2000c101928 */
[----:B------:R-:W-:Y:S01]  /*45b0*/  ISETP.GT.AND P2, PT, R3, 0x8, P2 ;  /* 0x000000080300780c */ /* 0x000fe20001744270 */
[-C--:B------:R-:W-:Y:S01]  /*45c0*/  FMUL R45, R45, R23.reuse ;  /* 0x000000172d2d7220 */ /* 0x080fe20000400000 */
[C---:B------:R-:W-:Y:S01]  /*45d0*/  ISETP.GT.AND P1, PT, R3.reuse, 0x8, P1 ;  /* 0x000000080300780c */ /* 0x040fe20000f24270 */
[----:B------:R1:W-:Y:S01]  /*45e0*/  @P5 STG.E desc[UR40][R4.64+0x20], R7 ;  /* 0x0000200704005986 */ /* 0x0003e2000c101928 */
[----:B------:R-:W-:Y:S01]  /*45f0*/  ISETP.GT.AND P5, PT, R3, RZ, P0 ;  /* 0x000000ff0300720c */ /* 0x000fe200007a4270 */
[----:B------:R-:W-:Y:S01]  /*4600*/  FMUL R47, R47, R23 ;  /* 0x000000172f2f7220 */ /* 0x000fe20000400000 */
[----:B------:R-:W-:Y:S01]  /*4610*/  F2FP.TF32.F32.PACK_B R31, R31 ;  /* 0x0000001fff1f723e */ /* 0x000fe200024050ff */
[----:B------:R-:W-:Y:S01]  /*4620*/  @P3 STG.E desc[UR40][R4.64+0x24], R29 ;  /* 0x0000241d04003986 */ /* 0x000fe2000c101928 */
[----:B------:R-:W-:Y:S01]  /*4630*/  ISETP.GT.AND P3, PT, R6, 0x11, PT ;  /* 0x000000110600780c */ /* 0x000fe20003f64270 */
[----:B0-----:R-:W-:Y:S01]  /*4640*/  FMUL R11, R30, R23 ;  /* 0x000000171e0b7220 */ /* 0x001fe20000400000 */
[----:B------:R-:W-:Y:S01]  /*4650*/  F2FP.TF32.F32.PACK_B R13, R13 ;  /* 0x0000000dff0d723e */ /* 0x000fe200024050ff */
[-C--:B------:R-:W-:Y:S01]  /*4660*/  FMUL R49, R49, R23.reuse ;  /* 0x0000001731317220 */ /* 0x080fe20000400000 */
[----:B------:R-:W-:Y:S01]  /*4670*/  ISETP.GT.AND P4, PT, R3, RZ, P3 ;  /* 0x000000ff0300720c */ /* 0x000fe20001f84270 */
[----:B------:R-:W-:Y:S01]  /*4680*/  FMUL R15, R50, R23 ;  /* 0x00000017320f7220 */ /* 0x000fe20000400000 */
[----:B------:R-:W-:Y:S01]  /*4690*/  F2FP.TF32.F32.PACK_B R11, R11 ;  /* 0x0000000bff0b723e */ /* 0x000fe200024050ff */
[----:B-1----:R-:W-:Y:S01]  /*46a0*/  FMUL R7, R34, R23 ;  /* 0x0000001722077220 */ /* 0x002fe20000400000 */
[----:B------:R-:W-:Y:S01]  /*46b0*/  F2FP.TF32.F32.PACK_B R33, R33 ;  /* 0x00000021ff21723e */ /* 0x000fe200024050ff */
[-C--:B------:R-:W-:Y:S01]  /*46c0*/  FMUL R51, R51, R23.reuse ;  /* 0x0000001733337220 */ /* 0x080fe20000400000 */
[----:B------:R-:W-:Y:S01]  /*46d0*/  ISETP.GT.AND P0, PT, R3, 0x8, P0 ;  /* 0x000000080300780c */ /* 0x000fe20000704270 */
[----:B------:R0:W-:Y:S01]  /*46e0*/  @P2 STG.E desc[UR40][R8.64+0x20], R11 ;  /* 0x0000200b08002986 */ /* 0x0001e2000c101928 */
[----:B------:R-:W-:Y:S01]  /*46f0*/  ISETP.GT.AND P2, PT, R6, 0x19, PT ;  /* 0x000000190600780c */ /* 0x000fe20003f44270 */
[----:B------:R-:W-:Y:S01]  /*4700*/  FMUL R21, R52, R23 ;  /* 0x0000001734157220 */ /* 0x000fe20000400000 */
[----:B------:R-:W-:Y:S01]  /*4710*/  F2FP.TF32.F32.PACK_B R7, R7 ;  /* 0x00000007ff07723e */ /* 0x000fe200024050ff */
[----:B------:R-:W-:Y:S01]  /*4720*/  @P1 STG.E desc[UR40][R8.64+0x24], R31 ;  /* 0x0000241f08001986 */ /* 0x000fe2000c101928 */
[----:B------:R-:W-:Y:S01]  /*4730*/  ISETP.GT.AND P1, PT, R6, 0x18, PT ;  /* 0x000000180600780c */ /* 0x000fe20003f24270 */
[----:B------:R-:W-:Y:S01]  /*4740*/  FMUL R53, R53, R23 ;  /* 0x0000001735357220 */ /* 0x000fe20000400000 */
[----:B------:R-:W-:Y:S01]  /*4750*/  F2FP.TF32.F32.PACK_B R35, R35 ;  /* 0x00000023ff23723e */ /* 0x000fe200024050ff */
[----:B------:R1:W-:Y:S01]  /*4760*/  @P5 STG.E desc[UR40][R4.64+0x40], R13 ;  /* 0x0000400d04005986 */ /* 0x0003e2000c101928 */
[----:B------:R-:W-:Y:S01]  /*4770*/  ISETP.GT.AND P5, PT, R3, RZ, P1 ;  /* 0x000000ff0300720c */ /* 0x000fe20000fa4270 */
[----:B------:R-:W-:Y:S01]  /*4780*/  FMUL R55, R55, R23 ;  /* 0x0000001737377220 */ /* 0x000fe20000400000 */
[----:B------:R-:W-:Y:S01]  /*4790*/  F2FP.TF32.F32.PACK_B R37, R37 ;  /* 0x00000025ff25723e */ /* 0x000fe200024050ff */
[----:B------:R-:W-:Y:S01]  /*47a0*/  @P4 STG.E desc[UR40][R4.64+0x44], R33 ;  /* 0x0000442104004986 */ /* 0x000fe2000c101928 */
[C---:B------:R-:W-:Y:S01]  /*47b0*/  ISETP.GT.AND P4, PT, R3.reuse, 0x8, P3 ;  /* 0x000000080300780c */ /* 0x040fe20001f84270 */
[----:B0-----:R-:W-:Y:S01]  /*47c0*/  FMUL R11, R36, R23 ;  /* 0x00000017240b7220 */ /* 0x001fe20000400000 */
[----:B------:R-:W-:Y:S01]  /*47d0*/  ISETP.GT.AND P3, PT, R3, RZ, P2 ;  /* 0x000000ff0300720c */ /* 0x000fe20001764270 */
[----:B------:R0:W-:Y:S01]  /*47e0*/  @P0 STG.E desc[UR40][R8.64+0x40], R7 ;  /* 0x0000400708000986 */ /* 0x0001e2000c101928 */
[----:B------:R-:W-:-:S02]  /*47f0*/  ISETP.GT.AND P0, PT, R6, 0x20, PT ;  /* 0x000000200600780c */ /* 0x000fc40003f04270 */
[----:B------:R-:W-:Y:S01]  /*4800*/  F2FP.TF32.F32.PACK_B R11, R11 ;  /* 0x0000000bff0b723e */ /* 0x000fe200024050ff */
[----:B-1----:R-:W-:Y:S01]  /*4810*/  FMUL R13, R40, R23 ;  /* 0x00000017280d7220 */ /* 0x002fe20000400000 */
[C---:B------:R-:W-:Y:S02]  /*4820*/  ISETP.GT.AND P1, PT, R3.reuse, 0x8, P1 ;  /* 0x000000080300780c */ /* 0x040fe40000f24270 */
[----:B------:R-:W-:Y:S02]  /*4830*/  F2FP.TF32.F32.PACK_B R39, R39 ;  /* 0x00000027ff27723e */ /* 0x000fe400024050ff */
[----:B------:R-:W-:Y:S01]  /*4840*/  F2FP.TF32.F32.PACK_B R13, R13 ;  /* 0x0000000dff0d723e */ /* 0x000fe200024050ff */
[----:B------:R-:W-:Y:S01]  /*4850*/  @P4 STG.E desc[UR40][R8.64+0x44], R35 ;  /* 0x0000442308004986 */ /* 0x000fe2000c101928 */
[C---:B------:R-:W-:Y:S01]  /*4860*/  ISETP.GT.AND P4, PT, R3.reuse, 0x8, P2 ;  /* 0x000000080300780c */ /* 0x040fe20001784270 */
[----:B0-----:R-:W-:Y:S01]  /*4870*/  FMUL R7, R38, R23 ;  /* 0x0000001726077220 */ /* 0x001fe20000400000 */
[----:B------:R-:W-:Y:S01]  /*4880*/  ISETP.GT.AND P2, PT, R6, 0x21, PT ;  /* 0x000000210600780c */ /* 0x000fe20003f44270 */
[----:B------:R0:W-:Y:S01]  /*4890*/  @P5 STG.E desc[UR40][R4.64+0x60], R11 ;  /* 0x0000600b04005986 */ /* 0x0001e2000c101928 */
[----:B------:R-:W-:-:S02]  /*48a0*/  ISETP.GT.AND P5, PT, R3, RZ, P0 ;  /* 0x000000ff0300720c */ /* 0x000fc400007a4270 */
[----:B------:R-:W-:Y:S01]  /*48b0*/  F2FP.TF32.F32.PACK_B R7, R7 ;  /* 0x00000007ff07723e */ /* 0x000fe200024050ff */
[----:B------:R-:W-:Y:S01]  /*48c0*/  @P3 STG.E desc[UR40][R4.64+0x64], R37 ;  /* 0x0000642504003986 */ /* 0x000fe2000c101928 */
[C---:B------:R-:W-:Y:S02]  /*48d0*/  ISETP.GT.AND P3, PT, R3.reuse, RZ, P2 ;  /* 0x000000ff0300720c */ /* 0x040fe40001764270 */
[----:B------:R-:W-:Y:S01]  /*48e0*/  F2FP.TF32.F32.PACK_B R41, R41 ;  /* 0x00000029ff29723e */ /* 0x000fe200024050ff */
[----:B------:R1:W-:Y:S01]  /*48f0*/  @P1 STG.E desc[UR40][R8.64+0x60], R7 ;  /* 0x0000600708001986 */ /* 0x0003e2000c101928 */
[----:B------:R-:W-:Y:S02]  /*4900*/  ISETP.GT.AND P0, PT, R3, 0x8, P0 ;  /* 0x000000080300780c */ /* 0x000fe40000704270 */
[----:B------:R-:W-:Y:S01]  /*4910*/  F2FP.TF32.F32.PACK_B R43, R43 ;  /* 0x0000002bff2b723e */ /* 0x000fe200024050ff */
[----:B------:R-:W-:Y:S01]  /*4920*/  @P4 STG.E desc[UR40][R8.64+0x64], R39 ;  /* 0x0000642708004986 */ /* 0x000fe2000c101928 */
[----:B------:R-:W-:Y:S01]  /*4930*/  ISETP.GT.AND P4, PT, R6, 0x28, PT ;  /* 0x000000280600780c */ /* 0x000fe20003f84270 */
[----:B0-----:R-:W-:Y:S01]  /*4940*/  FMUL R11, R44, R23 ;  /* 0x000000172c0b7220 */ /* 0x001fe20000400000 */
[----:B------:R-:W-:Y:S01]  /*4950*/  F2FP.TF32.F32.PACK_B R45, R45 ;  /* 0x0000002dff2d723e */ /* 0x000fe200024050ff */
[----:B------:R0:W-:Y:S01]  /*4960*/  @P5 STG.E desc[UR40][R4.64+0x80], R13 ;  /* 0x0000800d04005986 */ /* 0x0001e2000c101928 */
[----:B------:R-:W-:-:S02]  /*4970*/  ISETP.GT.AND P5, PT, R6, 0x29, PT ;  /* 0x000000290600780c */ /* 0x000fc40003fa4270 */
[----:B------:R-:W-:Y:S01]  /*4980*/  F2FP.TF32.F32.PACK_B R11, R11 ;  /* 0x0000000bff0b723e */ /* 0x000fe200024050ff */
[----:B------:R-:W-:Y:S01]  /*4990*/  @P3 STG.E desc[UR40][R4.64+0x84], R41 ;  /* 0x0000842904003986 */ /* 0x000fe2000c101928 */
[C---:B------:R-:W-:Y:S01]  /*49a0*/  ISETP.GT.AND P3, PT, R3.reuse, 0x8, P2 ;  /* 0x000000080300780c */ /* 0x040fe20001764270 */
[-C--:B-1----:R-:W-:Y:S01]  /*49b0*/  FMUL R7, R42, R23.reuse ;  /* 0x000000172a077220 */ /* 0x082fe20000400000 */
[C---:B------:R-:W-:Y:S02]  /*49c0*/  ISETP.GT.AND P2, PT, R3.reuse, RZ, P4 ;  /* 0x000000ff0300720c */ /* 0x040fe40002744270 */
[C---:B------:R-:W-:Y:S02]  /*49d0*/  ISETP.GT.AND P1, PT, R3.reuse, RZ, P5 ;  /* 0x000000ff0300720c */ /* 0x040fe40002f24270 */
[----:B------:R-:W-:Y:S01]  /*49e0*/  ISETP.GT.AND P4, PT, R3, 0x8, P4 ;  /* 0x000000080300780c */ /* 0x000fe20002784270 */
[----:B0-----:R-:W-:Y:S01]  /*49f0*/  FMUL R13, R46, R23 ;  /* 0x000000172e0d7220 */ /* 0x001fe20000400000 */
[----:B------:R-:W-:-:S02]  /*4a00*/  F2FP.TF32.F32.PACK_B R7, R7 ;  /* 0x00000007ff07723e */ /* 0x000fc400024050ff */
[----:B------:R-:W-:Y:S02]  /*4a10*/  ISETP.GT.AND P5, PT, R3, 0x8, P5 ;  /* 0x000000080300780c */ /* 0x000fe40002fa4270 */
[----:B------:R-:W-:Y:S01]  /*4a20*/  F2FP.TF32.F32.PACK_B R13, R13 ;  /* 0x0000000dff0d723e */ /* 0x000fe200024050ff */
[----:B------:R0:W-:Y:S01]  /*4a30*/  @P0 STG.E desc[UR40][R8.64+0x80], R7 ;  /* 0x0000800708000986 */ /* 0x0001e2000c101928 */
[C---:B------:R-:W-:Y:S02]  /*4a40*/  ISETP.GT.AND P0, PT, R6.reuse, 0x39, PT ;  /* 0x000000390600780c */ /* 0x040fe40003f04270 */
[----:B------:R-:W-:Y:S01]  /*4a50*/  F2FP.TF32.F32.PACK_B R47, R47 ;  /* 0x0000002fff2f723e */ /* 0x000fe200024050ff */
[----:B------:R-:W-:Y:S01]  /*4a60*/  @P3 STG.E desc[UR40][R8.64+0x84], R43 ;  /* 0x0000842b08003986 */ /* 0x000fe2000c101928 */
[C---:B------:R-:W-:Y:S02]  /*4a70*/  ISETP.GT.AND P3, PT, R6.reuse, 0x30, PT ;  /* 0x000000300600780c */ /* 0x040fe40003f64270 */
[----:B------:R-:W-:Y:S01]  /*4a80*/  F2FP.TF32.F32.PACK_B R49, R49 ;  /* 0x00000031ff31723e */ /* 0x000fe200024050ff */
[----:B------:R1:W-:Y:S01]  /*4a90*/  @P2 STG.E desc[UR40][R4.64+0xa0], R11 ;  /* 0x0000a00b04002986 */ /* 0x0003e2000c101928 */
[----:B------:R-:W-:-:S02]  /*4aa0*/  ISETP.GT.AND P2, PT, R6, 0x31, PT ;  /* 0x000000310600780c */ /* 0x000fc40003f44270 */
[----:B------:R-:W-:Y:S01]  /*4ab0*/  F2FP.TF32.F32.PACK_B R15, R15 ;  /* 0x0000000fff0f723e */ /* 0x000fe200024050ff */
[----:B------:R-:W-:Y:S01]  /*4ac0*/  @P1 STG.E desc[UR40][R4.64+0xa4], R45 ;  /* 0x0000a42d04001986 */ /* 0x000fe2000c101928 */
[----:B------:R-:W-:Y:S01]  /*4ad0*/  ISETP.GT.AND P1, PT, R6, 0x38, PT ;  /* 0x000000380600780c */ /* 0x000fe20003f24270 */
[----:B------:R-:W-:Y:S01]  /*4ae0*/  @P4 IMAD.MOV.U32 R6, RZ, RZ, R8 ;  /* 0x000000ffff064224 */ /* 0x000fe200078e0008 */
[----:B------:R-:W-:Y:S01]  /*4af0*/  F2FP.TF32.F32.PACK_B R51, R51 ;  /* 0x00000033ff33723e */ /* 0x000fe200024050ff */
[----:B0-----:R-:W-:Y:S01]  /*4b00*/  @P4 IMAD.MOV.U32 R7, RZ, RZ, R9 ;  /* 0x000000ffff074224 */ /* 0x001fe200078e0009 */
[----:B------:R-:W-:Y:S02]  /*4b10*/  F2FP.TF32.F32.PACK_B R21, R21 ;  /* 0x00000015ff15723e */ /* 0x000fe400024050ff */
[----:B------:R-:W-:Y:S01]  /*4b20*/  F2FP.TF32.F32.PACK_B R53, R53 ;  /* 0x00000035ff35723e */ /* 0x000fe200024050ff */
[----:B-1----:R-:W-:Y:S01]  /*4b30*/  FMUL R11, R48, R23 ;  /* 0x00000017300b7220 */ /* 0x002fe20000400000 */
[----:B------:R0:W-:Y:S01]  /*4b40*/  @P4 STG.E desc[UR40][R6.64+0xa0], R13 ;  /* 0x0000a00d06004986 */ /* 0x0001e2000c101928 */
[----:B------:R-:W-:-:S02]  /*4b50*/  ISETP.GT.AND P4, PT, R3, RZ, P3 ;  /* 0x000000ff0300720c */ /* 0x000fc40001f84270 */
[----:B------:R-:W-:Y:S02]  /*4b60*/  ISETP.GT.AND P3, PT, R3, 0x8, P3 ;  /* 0x000000080300780c */ /* 0x000fe40001f64270 */
[----:B------:R-:W-:Y:S02]  /*4b70*/  F2FP.TF32.F32.PACK_B R11, R11 ;  /* 0x0000000bff0b723e */ /* 0x000fe400024050ff */
[----:B------:R-:W-:Y:S01]  /*4b80*/  F2FP.TF32.F32.PACK_B R55, R55 ;  /* 0x00000037ff37723e */ /* 0x000fe200024050ff */
[----:B0-----:R-:W-:Y:S02]  /*4b90*/  @P5 IMAD.MOV.U32 R6, RZ, RZ, R8 ;  /* 0x000000ffff065224 */ /* 0x001fe400078e0008 */
[----:B------:R-:W-:Y:S01]  /*4ba0*/  FMUL R13, R54, R23 ;  /* 0x00000017360d7220 */ /* 0x000fe20000400000 */
[----:B------:R-:W-:-:S04]  /*4bb0*/  @P5 IMAD.MOV.U32 R7, RZ, RZ, R9 ;  /* 0x000000ffff075224 */ /* 0x000fc800078e0009 */
[----:B------:R-:W-:Y:S01]  /*4bc0*/  F2FP.TF32.F32.PACK_B R13, R13 ;  /* 0x0000000dff0d723e */ /* 0x000fe200024050ff */
[----:B------:R0:W-:Y:S01]  /*4bd0*/  @P5 STG.E desc[UR40][R6.64+0xa4], R47 ;  /* 0x0000a42f06005986 */ /* 0x0001e2000c101928 */
[C---:B------:R-:W-:Y:S02]  /*4be0*/  ISETP.GT.AND P5, PT, R3.reuse, RZ, P2 ;  /* 0x000000ff0300720c */ /* 0x040fe400017a4270 */
[C---:B------:R-:W-:Y:S01]  /*4bf0*/  ISETP.GT.AND P2, PT, R3.reuse, 0x8, P2 ;  /* 0x000000080300780c */ /* 0x040fe20001744270 */
[----:B------:R-:W-:Y:S01]  /*4c00*/  @P4 STG.E desc[UR40][R4.64+0xc0], R11 ;  /* 0x0000c00b04004986 */ /* 0x000fe2000c101928 */
[C---:B------:R-:W-:Y:S02]  /*4c10*/  ISETP.GT.AND P4, PT, R3.reuse, RZ, P1 ;  /* 0x000000ff0300720c */ /* 0x040fe40000f84270 */
[----:B------:R-:W-:Y:S01]  /*4c20*/  ISETP.GT.AND P1, PT, R3, 0x8, P1 ;  /* 0x000000080300780c */ /* 0x000fe20000f24270 */
[----:B0-----:R-:W-:-:S06]  /*4c30*/  @P3 IMAD.MOV.U32 R6, RZ, RZ, R8 ;  /* 0x000000ffff063224 */ /* 0x001fcc00078e0008 */
[----:B------:R-:W-:Y:S01]  /*4c40*/  @P5 STG.E desc[UR40][R4.64+0xc4], R49 ;  /* 0x0000c43104005986 */ /* 0x000fe2000c101928 */
[C---:B------:R-:W-:Y:S01]  /*4c50*/  ISETP.GT.AND P5, PT, R3.reuse, RZ, P0 ;  /* 0x000000ff0300720c */ /* 0x040fe200007a4270 */
[----:B------:R-:W-:Y:S01]  /*4c60*/  @P3 IMAD.MOV.U32 R7, RZ, RZ, R9 ;  /* 0x000000ffff073224 */ /* 0x000fe200078e0009 */
[----:B------:R-:W-:-:S04]  /*4c70*/  ISETP.GT.AND P0, PT, R3, 0x8, P0 ;  /* 0x000000080300780c */ /* 0x000fc80000704270 */
[----:B------:R0:W-:Y:S02]  /*4c80*/  @P3 STG.E desc[UR40][R6.64+0xc0], R15 ;  /* 0x0000c00f06003986 */ /* 0x0001e4000c101928 */
[----:B0-----:R-:W-:Y:S02]  /*4c90*/  @P2 IMAD.MOV.U32 R6, RZ, RZ, R8 ;  /* 0x000000ffff062224 */ /* 0x001fe400078e0008 */
[----:B------:R-:W-:-:S05]  /*4ca0*/  @P2 IMAD.MOV.U32 R7, RZ, RZ, R9 ;  /* 0x000000ffff072224 */ /* 0x000fca00078e0009 */
[----:B------:R-:W-:Y:S04]  /*4cb0*/  @P2 STG.E desc[UR40][R6.64+0xc4], R51 ;  /* 0x0000c43306002986 */ /* 0x000fe8000c101928 */
[----:B------:R-:W-:Y:S04]  /*4cc0*/  @P4 STG.E desc[UR40][R4.64+0xe0], R21 ;  /* 0x0000e01504004986 */ /* 0x000fe8000c101928 */
[----:B------:R0:W-:Y:S02]  /*4cd0*/  @P5 STG.E desc[UR40][R4.64+0xe4], R53 ;  /* 0x0000e43504005986 */ /* 0x0001e4000c101928 */
[----:B0-----:R-:W-:-:S02]  /*4ce0*/  @P1 IMAD.MOV.U32 R4, RZ, RZ, R8 ;  /* 0x000000ffff041224 */ /* 0x001fc400078e0008 */
[----:B------:R-:W-:-:S05]  /*4cf0*/  @P1 IMAD.MOV.U32 R5, RZ, RZ, R9 ;  /* 0x000000ffff051224 */ /* 0x000fca00078e0009 */
[----:B------:R0:W-:Y:S04]  /*4d00*/  @P1 STG.E desc[UR40][R4.64+0xe0], R13 ;  /* 0x0000e00d04001986 */ /* 0x0001e8000c101928 */
[----:B------:R0:W-:Y:S02]  /*4d10*/  @P0 STG.E desc[UR40][R8.64+0xe4], R55 ;  /* 0x0000e43708000986 */ /* 0x0001e4000c101928 */
.L_x_94:
[----:B------:R-:W-:Y:S05]  /*4d20*/  BSYNC B0 ;  /* 0x0000000000007941 */ /* 0x000fea0003800000 */
.L_x_32:
[----:B------:R-:W-:Y:S01]  /*4d30*/  IADD3 R16, P0, R16, UR38, RZ ;  /* 0x0000002610107c10 */ /* 0x000fe2000ff1e0ff */
[----:B------:R-:W-:Y:S01]  /*4d40*/  ULDC.64 UR4, c[0x0][0x650] ;  /* 0x0001940000047ab9 */ /* 0x000fe20000000a00 */
[----:B------:R-:W-:Y:S01]  /*4d50*/  PRMT R3, RZ, 0x7610, R3 ;  /* 0x00007610ff037816 */ /* 0x000fe20000000003 */
[----:B------:R-:W-:Y:S01]  /*4d60*/  IMAD.MOV.U32 R70, RZ, RZ, -0x1 ;  /* 0xffffffffff467424 */ /* 0x000fe200078e00ff */
[----:B------:R-:W-:Y:S01]  /*4d70*/  IADD3.X R17, R17, UR37, RZ, P0, !PT ;  /* 0x0000002511117c10 */ /* 0x000fe200087fe4ff */
[----:B--2---:R-:W-:Y:S01]  /*4d80*/  IMAD.MOV.U32 R69, RZ, RZ, -0x1 ;  /* 0xffffffffff457424 */ /* 0x004fe200078e00ff */
[----:B------:R-:W-:-:S04]  /*4d90*/  ISETP.GE.U32.AND P0, PT, R16, UR4, PT ;  /* 0x0000000410007c0c */ /* 0x000fc8000bf06070 */
[----:B------:R-:W-:-:S13]  /*4da0*/  ISETP.GE.U32.AND.EX P0, PT, R17, UR5, PT, P0 ;  /* 0x0000000511007c0c */ /* 0x000fda000bf06100 */
[----:B------:R-:W-:Y:S05]  /*4db0*/  @P0 BRA `(.L_x_95) ;  /* 0x00000004004c0947 */ /* 0x000fea0003800000 */
[----:B01-3--:R-:W0:Y:S01]  /*4dc0*/  LDC.64 R10, c[0x0][0x628] ;  /* 0x00018a00ff0a7b82 */ /* 0x00be220000000a00 */
[----:B----4-:R-:W1:Y:S01]  /*4dd0*/  S2R R12, SR_CTAID.X ;  /* 0x00000000000c7919 */ /* 0x010e620000002500 */
[----:B------:R-:W-:Y:S02]  /*4de0*/  IMAD.MOV.U32 R8, RZ, RZ, R16 ;  /* 0x000000ffff087224 */ /* 0x000fe400078e0010 */
[----:B------:R-:W-:Y:S01]  /*4df0*/  IMAD.MOV.U32 R9, RZ, RZ, R17 ;  /* 0x000000ffff097224 */ /* 0x000fe200078e0011 */
[----:B------:R-:W2:Y:S03]  /*4e00*/  S2R R20, SR_CTAID.Y ;  /* 0x0000000000147919 */ /* 0x000ea60000002600 */
[----:B------:R-:W3:Y:S08]  /*4e10*/  LDC R0, c[0x0][0x630] ;  /* 0x00018c00ff007b82 */ /* 0x000ef00000000800 */
[----:B------:R-:W4:Y:S01]  /*4e20*/  LDC.64 R14, c[0x0][0x620] ;  /* 0x00018800ff0e7b82 */ /* 0x000f220000000a00 */
[----:B0-----:R-:W-:-:S04]  /*4e30*/  ISETP.NE.U32.AND P0, PT, R10, RZ, PT ;  /* 0x000000ff0a00720c */ /* 0x001fc80003f05070 */
[----:B------:R-:W-:-:S13]  /*4e40*/  ISETP.NE.AND.EX P0, PT, R11, RZ, PT, P0 ;  /* 0x000000ff0b00720c */ /* 0x000fda0003f05300 */
[----:B-1234-:R-:W-:Y:S05]  /*4e50*/  @!P0 BRA `(.L_x_96) ;  /* 0x0000000000288947 */ /* 0x01efea0003800000 */
        /* <DEDUP_REMOVED lines=10> */
.L_x_96:
[-CC-:B------:R-:W-:Y:S01]  /*4f00*/  SHF.R.U64 R69, R8, R0.reuse, R9.reuse ;  /* 0x0000000008457219 */ /* 0x180fe20000001209 */
[----:B------:R-:W0:Y:S01]  /*4f10*/  LDC.64 R26, c[0x0][0x640] ;  /* 0x00019000ff1a7b82 */ /* 0x000e220000000a00 */
[----:B------:R-:W-:Y:S01]  /*4f20*/  SHF.R.U32.HI R0, RZ, R0, R9 ;  /* 0x00000000ff007219 */ /* 0x000fe20000011609 */
[----:B------:R-:W-:Y:S01]  /*4f30*/  ULDC UR4, c[0x0][0x150] ;  /* 0x0000540000047ab9 */ /* 0x000fe20000000800 */
[----:B------:R-:W-:Y:S02]  /*4f40*/  IADD3 R3, P0, RZ, -R69, RZ ;  /* 0x80000045ff037210 */ /* 0x000fe40007f1e0ff */
[----:B------:R-:W-:-:S03]  /*4f50*/  I2FP.F32.U32 R7, R12 ;  /* 0x0000000c00077245 */ /* 0x000fc60000201000 */
[----:B------:R-:W1:Y:S01]  /*4f60*/  LDC R6, c[0x0][0x618] ;  /* 0x00018600ff067b82 */ /* 0x000e620000000800 */
[----:B------:R-:W-:Y:S02]  /*4f70*/  IMAD.X R5, RZ, RZ, ~R0, P0 ;  /* 0x000000ffff057224 */ /* 0x000fe400000e0e00 */
[----:B------:R-:W-:Y:S01]  /*4f80*/  FMUL R7, R7, UR4 ;  /* 0x0000000407077c20 */ /* 0x000fe20008400000 */
[----:B------:R-:W-:Y:S01]  /*4f90*/  ULDC UR4, c[0x0][0x154] ;  /* 0x0000550000047ab9 */ /* 0x000fe20000000800 */
[-C--:B------:R-:W-:Y:S02]  /*4fa0*/  IMAD R0, R5, R14.reuse, RZ ;  /* 0x0000000e05007224 */ /* 0x080fe400078e02ff */
[C---:B------:R-:W-:Y:S01]  /*4fb0*/  IMAD.WIDE.U32 R4, R3.reuse, R14, R16 ;  /* 0x0000000e03047225 */ /* 0x040fe200078e0010 */
[----:B------:R-:W2:Y:S01]  /*4fc0*/  LDC R8, c[0x0][0x608] ;  /* 0x00018200ff087b82 */ /* 0x000ea20000000800 */
[----:B------:R-:W3:Y:S02]  /*4fd0*/  F2I.U32.TRUNC.NTZ R7, R7 ;  /* 0x0000000700077305 */ /* 0x000ee4000020f000 */
[----:B------:R-:W-:Y:S01]  /*4fe0*/  IMAD R3, R3, R15, R0 ;  /* 0x0000000f03037224 */ /* 0x000fe200078e0200 */
[----:B------:R-:W-:-:S03]  /*4ff0*/  I2FP.F32.U32 R0, R20 ;  /* 0x0000001400007245 */ /* 0x000fc60000201000 */
[----:B------:R-:W-:Y:S01]  /*5000*/  IMAD.IADD R3, R5, 0x1, R3 ;  /* 0x0000000105037824 */ /* 0x000fe200078e0203 */
[----:B------:R-:W4:Y:S01]  /*5010*/  LDC R11, c[0x0][0x658] ;  /* 0x00019600ff0b7b82 */ /* 0x000f220000000800 */
[----:B0-----:R-:W-:-:S04]  /*5020*/  ISETP.NE.U32.AND P0, PT, R26, RZ, PT ;  /* 0x000000ff1a00720c */ /* 0x001fc80003f05070 */
[----:B------:R-:W-:-:S03]  /*5030*/  ISETP.NE.AND.EX P0, PT, R27, RZ, PT, P0 ;  /* 0x000000ff1b00720c */ /* 0x000fc60003f05300 */
[----:B------:R-:W0:Y:S01]  /*5040*/  LDC R9, c[0x0][0x144] ;  /* 0x00005100ff097b82 */ /* 0x000e220000000800 */
[-C--:B-1----:R-:W-:Y:S01]  /*5050*/  SHF.R.U64 R10, R4, R6.reuse, R3 ;  /* 0x00000006040a7219 */ /* 0x082fe20000001203 */
[----:B---3--:R-:W-:Y:S01]  /*5060*/  IMAD.MOV R7, RZ, RZ, -R7 ;  /* 0x000000ffff077224 */ /* 0x008fe200078e0a07 */
[----:B------:R-:W-:Y:S01]  /*5070*/  SHF.R.U32.HI R3, RZ, R6, R3 ;  /* 0x00000006ff037219 */ /* 0x000fe20000011603 */
[----:B------:R-:W-:-:S04]  /*5080*/  FMUL R6, R0, UR4 ;  /* 0x0000000400067c20 */ /* 0x000fc80008400000 */
[----:B------:R-:W1:Y:S01]  /*5090*/  LDC R21, c[0x0][0x148] ;  /* 0x00005200ff157b82 */ /* 0x000e620000000800 */
[----:B------:R3:W0:Y:S01]  /*50a0*/  F2I.U32.TRUNC.NTZ R14, R6 ;  /* 0x00000006000e7305 */ /* 0x000622000020f000 */
[-CC-:B--2---:R-:W-:Y:S02]  /*50b0*/  SHF.R.U64 R13, R10, R8.reuse, R3.reuse ;  /* 0x000000080a0d7219 */ /* 0x184fe40000001203 */
[----:B------:R-:W-:-:S04]  /*50c0*/  SHF.R.U32.HI R0, RZ, R8, R3 ;  /* 0x00000008ff007219 */ /* 0x000fc80000011603 */
[----:B-----5:R-:W2:Y:S01]  /*50d0*/  LDC R24, c[0x0][0x648] ;  /* 0x00019200ff187b82 */ /* 0x020ea20000000800 */
[-CC-:B----4-:R-:W-:Y:S02]  /*50e0*/  SHF.R.U64 R15, R13, R11.reuse, R0.reuse ;  /* 0x0000000b0d0f7219 */ /* 0x190fe40000001200 */
[----:B------:R-:W-:-:S03]  /*50f0*/  SHF.R.U32.HI R5, RZ, R11, R0 ;  /* 0x0000000bff057219 */ /* 0x000fc60000011600 */
[----:B------:R-:W-:Y:S02]  /*5100*/  IMAD.MOV.U32 R4, RZ, RZ, R15 ;  /* 0x000000ffff047224 */ /* 0x000fe400078e000f */
[----:B------:R-:W4:Y:S01]  /*5110*/  LDC R28, c[0x0][0x638] ;  /* 0x00018e00ff1c7b82 */ /* 0x000f220000000800 */
[----:B0-----:R-:W-:-:S07]  /*5120*/  IMAD R25, R9, R7, R12 ;  /* 0x0000000709197224 */ /* 0x001fce00078e020c */
[----:B------:R-:W0:Y:S08]  /*5130*/  LDC R29, c[0x0][0x610] ;  /* 0x00018400ff1d7b82 */ /* 0x000e300000000800 */
[----:B------:R-:W0:Y:S01]  /*5140*/  LDC R30, c[0x0][0x600] ;  /* 0x00018000ff1e7b82 */ /* 0x000e220000000800 */
[----:B-123--:R-:W-:Y:S05]  /*5150*/  @!P0 BRA `(.L_x_97) ;  /* 0x0000000000288947 */ /* 0x00efea0003800000 */
[----:B------:R-:W1:Y:S02]  /*5160*/  LDC R0, c[0x0][0x64c] ;  /* 0x00019300ff007b82 */ /* 0x000e640000000800 */
[----:B-1----:R-:W-:-:S05]  /*5170*/  IADD3 R3, P0, R15, R0, RZ ;  /* 0x000000000f037210 */ /* 0x002fca0007f1e0ff */
        /* <DEDUP_REMOVED lines=8> */
.L_x_97:
[----:B------:R-:W-:Y:S01]  /*5200*/  ISETP.NE.AND P0, PT, R2, 0x1, PT ;  /* 0x000000010200780c */ /* 0x000fe20003f05270 */
[----:B------:R-:W-:Y:S01]  /*5210*/  IMAD.MOV R14, RZ, RZ, -R14 ;  /* 0x000000ffff0e7224 */ /* 0x000fe200078e0a0e */
[----:B------:R-:W-:Y:S02]  /*5220*/  SHF.R.U64 R3, R4, R24, R5 ;  /* 0x0000001804037219 */ /* 0x000fe40000001205 */
[----:B------:R-:W-:Y:S02]  /*5230*/  LOP3.LUT R0, R13, R66, RZ, 0xc0, !PT ;  /* 0x000000420d007212 */ /* 0x000fe400078ec0ff */
[----:B------:R-:W-:Y:S01]  /*5240*/  LOP3.LUT R10, R10, R65, RZ, 0xc0, !PT ;  /* 0x000000410a0a7212 */ /* 0x000fe200078ec0ff */
[----:B------:R-:W-:Y:S02]  /*5250*/  IMAD.MOV R4, RZ, RZ, -R3 ;  /* 0x000000ffff047224 */ /* 0x000fe400078e0a03 */
[----:B------:R-:W-:Y:S02]  /*5260*/  IMAD R0, R61, R3, R0 ;  /* 0x000000033d007224 */ /* 0x000fe400078e0200 */
[----:B----4-:R-:W-:-:S02]  /*5270*/  IMAD R3, R4, R28, R15 ;  /* 0x0000001c04037224 */ /* 0x010fc400078e020f */
[----:B------:R-:W-:Y:S02]  /*5280*/  @P0 IMAD R25, R21, R14, R20 ;  /* 0x0000000e15190224 */ /* 0x000fe400078e0214 */
[----:B0-----:R-:W-:Y:S02]  /*5290*/  IMAD R5, R3, R30, R10 ;  /* 0x0000001e03057224 */ /* 0x001fe400078e020a */
[----:B------:R-:W-:Y:S02]  /*52a0*/  IMAD R0, R0, R29, R25 ;  /* 0x0000001d00007224 */ /* 0x000fe400078e0219 */
[----:B------:R-:W-:-:S03]  /*52b0*/  IMAD.MOV.U32 R4, RZ, RZ, 0x1 ;  /* 0x00000001ff047424 */ /* 0x000fc600078e00ff */
[----:B------:R-:W-:Y:S02]  /*52c0*/  SEL R70, R5, R0, !P0 ;  /* 0x0000000005467207 */ /* 0x000fe40004000000 */
[----:B------:R-:W-:Y:S02]  /*52d0*/  PRMT R3, R4, 0x7610, R3 ;  /* 0x0000761004037816 */ /* 0x000fe40000000003 */
[----:B------:R-:W-:-:S07]  /*52e0*/  SEL R0, R0, R5, !P0 ;  /* 0x0000000500007207 */ /* 0x000fce0004000000 */
.L_x_95:
[----:B------:R-:W-:Y:S01]  /*52f0*/  UIADD3 UR42, UR43, UR42, URZ ;  /* 0x0000002a2b2a7290 */ /* 0x000fe2000fffe03f */
[----:B------:R-:W-:Y:S01]  /*5300*/  LOP3.LUT P0, RZ, R3, 0xff, RZ, 0xc0, !PT ;  /* 0x000000ff03ff7812 */ /* 0x000fe2000780c0ff */
[----:B------:R-:W-:Y:S02]  /*5310*/  IMAD.MOV.U32 R71, RZ, RZ, R0 ;  /* 0x000000ffff477224 */ /* 0x000fe400078e0000 */
[----:B------:R-:W-:Y:S02]  /*5320*/  USHF.R.U32.HI UR4, URZ, 0x1, UR42 ;  /* 0x000000013f047899 */ /* 0x000fe4000801162a */
[----:B------:R-:W-:Y:S02]  /*5330*/  UISETP.GT.U32.AND UP1, UPT, UR42, 0x1, UPT ;  /* 0x000000012a00788c */ /* 0x000fe4000bf24070 */
[----:B------:R-:W-:Y:S02]  /*5340*/  ULOP3.LUT UR4, UR4, 0x1, URZ, 0xc0, !UPT ;  /* 0x0000000104047892 */ /* 0x000fe4000f8ec03f */
[----:B------:R-:W-:-:S02]  /*5350*/  UISETP.LT.U32.AND UP1, UPT, UR43, 0x2, UP1 ;  /* 0x000000022b00788c */ /* 0x000fc40008f21070 */
[----:B------:R-:W-:Y:S02]  /*5360*/  UISETP.NE.U32.AND UP0, UPT, UR4, 0x1, UPT ;  /* 0x000000010400788c */ /* 0x000fe4000bf05070 */
[----:B------:R-:W-:Y:S02]  /*5370*/  USEL UR5, URZ, 0x1, !UP1 ;  /* 0x000000013f057887 */ /* 0x000fe4000c800000 */
[----:B------:R-:W-:Y:S02]  /*5380*/  UISETP.GT.U32.AND UP0, UPT, UR43, 0x1, !UP0 ;  /* 0x000000012b00788c */ /* 0x000fe4000c704070 */
[----:B------:R-:W-:Y:S02]  /*5390*/  ULOP3.LUT UR42, UR42, 0x1, URZ, 0xc0, !UPT ;  /* 0x000000012a2a7892 */ /* 0x000fe4000f8ec03f */
[----:B------:R-:W-:-:S04]  /*53a0*/  USEL UR4, URZ, 0x1, !UP0 ;  /* 0x000000013f047887 */ /* 0x000fc8000c000000 */
[----:B------:R-:W-:Y:S01]  /*53b0*/  ULOP3.LUT UR36, UR4, UR36, UR5, 0x96, !UPT ;  /* 0x0000002404247292 */ /* 0x000fe2000f8e9605 */
[----:B------:R-:W-:Y:S11]  /*53c0*/  @P0 BRA `(.L_x_98) ;  /* 0xffffffc000240947 */ /* 0x000ff6000383ffff */
[----:B------:R-:W-:Y:S05]  /*53d0*/  EXIT ;  /* 0x000000000000794d */ /* 0x000fea0003800000 */
.L_x_7:
        /* <DEDUP_REMOVED lines=26> */
.L_x_100:
[----:B------:R-:W0:Y:S01]  /*5580*/  LDC.64 R28, c[0x0][0x640] ;  /* 0x00019000ff1c7b82 */ /* 0x000e220000000a00 */
[-CC-:B------:R-:W-:Y:S01]  /*5590*/  SHF.R.U64 R22, R14, R6.reuse, R15.reuse ;  /* 0x000000060e167219 */ /* 0x180fe2000000120f */
[----:B------:R-:W-:Y:S01]  /*55a0*/  IMAD.MOV.U32 R30, RZ, RZ, 0x1 ;  /* 0x00000001ff1e7424 */ /* 0x000fe200078e00ff */
[----:B------:R-:W-:Y:S02]  /*55b0*/  SHF.R.U32.HI R6, RZ, R6, R15 ;  /* 0x00000006ff067219 */ /* 0x000fe4000001160f */
[----:B------:R-:W-:-:S03]  /*55c0*/  IADD3 R13, P0, RZ, -R22, RZ ;  /* 0x80000016ff0d7210 */ /* 0x000fc60007f1e0ff */
[----:B------:R-:W1:Y:S02]  /*55d0*/  LDC R12, c[0x0][0x618] ;  /* 0x00018600ff0c7b82 */ /* 0x000e640000000800 */
[----:B------:R-:W-:-:S04]  /*55e0*/  IMAD.X R11, RZ, RZ, ~R6, P0 ;  /* 0x000000ffff0b7224 */ /* 0x000fc800000e0e06 */
[-C--:B------:R-:W-:Y:S02]  /*55f0*/  IMAD R6, R11, R24.reuse, RZ ;  /* 0x000000180b067224 */ /* 0x080fe400078e02ff */
[----:B------:R-:W2:Y:S01]  /*5600*/  LDC R14, c[0x0][0x608] ;  /* 0x00018200ff0e7b82 */ /* 0x000ea20000000800 */
[----:B------:R-:W-:-:S04]  /*5610*/  IMAD.WIDE.U32 R10, R13, R24, R16 ;  /* 0x000000180d0a7225 */ /* 0x000fc800078e0010 */
[----:B------:R-:W-:-:S03]  /*5620*/  IMAD R13, R13, R25, R6 ;  /* 0x000000190d0d7224 */ /* 0x000fc600078e0206 */
[----:B------:R-:W3:Y:S01]  /*5630*/  LDC R27, c[0x0][0x658] ;  /* 0x00019600ff1b7b82 */ /* 0x000ee20000000800 */
[----:B------:R-:W-:Y:S01]  /*5640*/  IMAD.IADD R11, R11, 0x1, R13 ;  /* 0x000000010b0b7824 */ /* 0x000fe200078e020d */
[----:B0-----:R-:W-:-:S04]  /*5650*/  ISETP.NE.U32.AND P0, PT, R28, RZ, PT ;  /* 0x000000ff1c00720c */ /* 0x001fc80003f05070 */
[----:B------:R-:W-:Y:S02]  /*5660*/  ISETP.NE.AND.EX P0, PT, R29, RZ, PT, P0 ;  /* 0x000000ff1d00720c */ /* 0x000fe40003f05300 */
[----:B------:R-:W0:Y:S01]  /*5670*/  LDC R20, c[0x0][0x600] ;  /* 0x00018000ff147b82 */ /* 0x000e220000000800 */
[-CC-:B-1----:R-:W-:Y:S01]  /*5680*/  SHF.R.U64 R8, R10, R12.reuse, R11.reuse ;  /* 0x0000000c0a087219 */ /* 0x182fe2000000120b */
[----:B------:R-:W-:Y:S01]  /*5690*/  IMAD.MOV.U32 R10, RZ, RZ, -0x1 ;  /* 0xffffffffff0a7424 */ /* 0x000fe200078e00ff */
[----:B------:R-:W-:-:S05]  /*56a0*/  SHF.R.U32.HI R11, RZ, R12, R11 ;  /* 0x0000000cff0b7219 */ /* 0x000fca000001160b */
[----:B------:R-:W1:Y:S01]  /*56b0*/  LDC R24, c[0x0][0x648] ;  /* 0x00019200ff187b82 */ /* 0x000e620000000800 */
[-CC-:B--2---:R-:W-:Y:S02]  /*56c0*/  SHF.R.U64 R21, R8, R14.reuse, R11.reuse ;  /* 0x0000000e08157219 */ /* 0x184fe4000000120b */
[----:B------:R-:W-:-:S05]  /*56d0*/  SHF.R.U32.HI R6, RZ, R14, R11 ;  /* 0x0000000eff067219 */ /* 0x000fca000001160b */
[----:B------:R-:W2:Y:S01]  /*56e0*/  LDC R26, c[0x0][0x638] ;  /* 0x00018e00ff1a7b82 */ /* 0x000ea20000000800 */
[-C--:B---3--:R-:W-:Y:S02]  /*56f0*/  SHF.L.U32 R10, R10, R27.reuse, RZ ;  /* 0x0000001b0a0a7219 */ /* 0x088fe400000006ff */
[-CC-:B------:R-:W-:Y:S02]  /*5700*/  SHF.R.U64 R25, R21, R27.reuse, R6.reuse ;  /* 0x0000001b15197219 */ /* 0x180fe40000001206 */
[----:B------:R-:W-:Y:S02]  /*5710*/  LOP3.LUT R32, RZ, R10, RZ, 0x33, !PT ;  /* 0x0000000aff207212 */ /* 0x000fe400078e33ff */
[----:B------:R-:W-:Y:S01]  /*5720*/  SHF.R.U32.HI R11, RZ, R27, R6 ;  /* 0x0000001bff0b7219 */ /* 0x000fe20000011606 */
[----:B------:R-:W3:Y:S01]  /*5730*/  LDC R31, c[0x0][0x610] ;  /* 0x00018400ff1f7b82 */ /* 0x000ee20000000800 */
[----:B------:R-:W-:Y:S01]  /*5740*/  IMAD.MOV.U32 R10, RZ, RZ, R25 ;  /* 0x000000ffff0a7224 */ /* 0x000fe200078e0019 */
[----:B------:R-:W-:Y:S06]  /*5750*/  @!P0 BRA `(.L_x_101) ;  /* 0x0000000000288947 */ /* 0x000fec0003800000 */
        /* <DEDUP_REMOVED lines=10> */
.L_x_101:
[----:B------:R-:W-:Y:S02]  /*5800*/  ISETP.NE.AND P0, PT, R2, 0x1, PT ;  /* 0x000000010200780c */ /* 0x000fe40003f05270 */
[----:B-1----:R-:W-:Y:S01]  /*5810*/  SHF.R.U64 R6, R10, R24, R11 ;  /* 0x000000180a067219 */ /* 0x002fe2000000120b */
[----:B0-----:R-:W-:Y:S01]  /*5820*/  VIADD R11, R20, 0xffffffff ;  /* 0xffffffff140b7836 */ /* 0x001fe20000000000 */
[----:B------:R-:W-:Y:S02]  /*5830*/  SHF.L.U32 R30, R30, R27, RZ ;  /* 0x0000001b1e1e7219 */ /* 0x000fe400000006ff */
[----:B------:R-:W-:Y:S01]  /*5840*/  LOP3.LUT R5, R21, R32, RZ, 0xc0, !PT ;  /* 0x0000002015057212 */ /* 0x000fe200078ec0ff */
[----:B------:R-:W-:-:S04]  /*5850*/  IMAD.MOV R10, RZ, RZ, -R6 ;  /* 0x000000ffff0a7224 */ /* 0x000fc800078e0a06 */
[----:B------:R-:W-:Y:S01]  /*5860*/  IMAD R6, R30, R6, R5 ;  /* 0x000000061e067224 */ /* 0x000fe200078e0205 */
[----:B------:R-:W-:Y:S01]  /*5870*/  LOP3.LUT R5, R8, R11, RZ, 0xc0, !PT ;  /* 0x0000000b08057212 */ /* 0x000fe200078ec0ff */
[----:B------:R-:W-:Y:S02]  /*5880*/  @P0 IMAD R7, R9, R23, R4 ;  /* 0x0000001709070224 */ /* 0x000fe400078e0204 */
[----:B--2---:R-:W-:Y:S02]  /*5890*/  IMAD R4, R10, R26, R25 ;  /* 0x0000001a0a047224 */ /* 0x004fe400078e0219 */
[----:B---3--:R-:W-:Y:S02]  /*58a0*/  IMAD R7, R6, R31, R7 ;  /* 0x0000001f06077224 */ /* 0x008fe400078e0207 */
[----:B------:R-:W-:Y:S02]  /*58b0*/  IMAD R4, R4, R20, R5 ;  /* 0x0000001404047224 */ /* 0x000fe400078e0205 */
[----:B------:R-:W-:-:S02]  /*58c0*/  IMAD.MOV.U32 R8, RZ, RZ, 0x1 ;  /* 0x00000001ff087424 */ /* 0x000fc400078e00ff */
[----:B------:R-:W-:Y:S01]  /*58d0*/  IMAD.MOV.U32 R6, RZ, RZ, R22 ;  /* 0x000000ffff067224 */ /* 0x000fe200078e0016 */
[----:B------:R-:W-:Y:S02]  /*58e0*/  SEL R20, R4, R7, !P0 ;  /* 0x0000000704147207 */ /* 0x000fe40004000000 */
[----:B------:R-:W-:-:S07]  /*58f0*/  SEL R21, R7, R4, !P0 ;  /* 0x0000000407157207 */ /* 0x000fce0004000000 */
.L_x_99:
[----:B------:R-:W-:-:S08]  /*5900*/  NOP ;  /* 0x0000000000007918 */ /* 0x000fd00000000000 */
[----:B------:R-:W0:-:S00]  /*5910*/  USETMAXREG.DEALLOC.CTAPOOL 0x28 ;  /* 0x00000028000079c8 */ /* 0x000e0000080e0500 */
[----:B0-----:R-:W-:-:S13]  /*5920*/  ISETP.NE.AND P0, PT, R3, RZ, PT ;  /* 0x000000ff0300720c */ /* 0x001fda0003f05270 */
[----:B------:R-:W-:Y:S05]  /*5930*/  @P0 EXIT ;  /* 0x000000000000094d */ /* 0x000fea0003800000 */
[----:B------:R-:W-:Y:S01]  /*5940*/  LOP3.LUT P0, RZ, R8, 0xff, RZ, 0xc0, !PT ;  /* 0x000000ff08ff7812 */ /* 0x000fe2000780c0ff */
[----:B------:R-:W-:Y:S02]  /*5950*/  IMAD.MOV.U32 R3, RZ, RZ, 0x1 ;  /* 0x00000001ff037424 */ /* 0x000fe400078e00ff */
[----:B------:R-:W-:-:S10]  /*5960*/  IMAD.MOV.U32 R8, RZ, RZ, RZ ;  /* 0x000000ffff087224 */ /* 0x000fd400078e00ff */
[----:B------:R-:W-:Y:S05]  /*5970*/  @!P0 BRA `(.L_x_102) ;  /* 0x0000000c00b48947 */ /* 0x000fea0003800000 */
[----:B------:R-:W0:Y:S01]  /*5980*/  LDC R3, c[0x0][0x28c] ;  /* 0x0000a300ff037b82 */ /* 0x000e220000000800 */
[----:B------:R-:W1:Y:S01]  /*5990*/  S2R R12, SR_CgaCtaId ;  /* 0x00000000000c7919 */ /* 0x000e620000008800 */
[----:B------:R-:W-:Y:S01]  /*59a0*/  ULDC UR21, c[0x0][0x658] ;  /* 0x0001960000157ab9 */ /* 0x000fe20000000800 */
[----:B------:R-:W-:Y:S01]  /*59b0*/  UMOV UR4, 0xffffffff ;  /* 0xffffffff00047882 */ /* 0x000fe20000000000 */
[----:B------:R-:W-:Y:S01]  /*59c0*/  BSSY B0, `(.L_x_102) ;  /* 0x00000e8000007945 */ /* 0x000fe20003800000 */
[----:B------:R-:W-:Y:S01]  /*59d0*/  USHF.L.U32 UR4, UR4, UR21, URZ ;  /* 0x0000001504047299 */ /* 0x000fe2000800063f */
[----:B------:R-:W-:Y:S01]  /*59e0*/  IMAD.MOV.U32 R10, RZ, RZ, 0x1 ;  /* 0x00000001ff0a7424 */ /* 0x000fe200078e00ff */
[----:B------:R-:W-:Y:S01]  /*59f0*/  LOP3.LUT R19, R18, 0x2, RZ, 0xfc, !PT ;  /* 0x0000000212137812 */ /* 0x000fe200078efcff */
[----:B------:R-:W-:Y:S01]  /*5a00*/  IMAD.MOV.U32 R8, RZ, RZ, RZ ;  /* 0x000000ffff087224 */ /* 0x000fe200078e00ff */
[----:B------:R-:W-:Y:S01]  /*5a10*/  ULDC UR13, c[0x0][0x600] ;  /* 0x00018000000d7ab9 */ /* 0x000fe20000000800 */
[----:B------:R-:W-:Y:S01]  /*5a20*/  UMOV UR5, 0x1 ;  /* 0x0000000100057882 */ /* 0x000fe20000000000 */
[----:B------:R-:W-:-:S02]  /*5a30*/  UIADD3 UR13, UR13, -0x1, URZ ;  /* 0xffffffff0d0d7890 */ /* 0x000fc4000fffe03f */
[----:B------:R-:W-:Y:S02]  /*5a40*/  USHF.L.U32 UR21, UR5, UR21, URZ ;  /* 0x0000001505157299 */ /* 0x000fe4000800063f */
[----:B------:R-:W-:Y:S01]  /*5a50*/  ULOP3.LUT UR29, URZ, UR4, URZ, 0x33, !UPT ;  /* 0x000000043f1d7292 */ /* 0x000fe2000f8e333f */
[----:B------:R-:W-:Y:S01]  /*5a60*/  ULDC.64 UR14, c[0x0][0x198] ;  /* 0x00006600000e7ab9 */ /* 0x000fe20000000a00 */
[----:B0-----:R-:W-:-:S05]  /*5a70*/  VIADD R3, R3, 0x7f ;  /* 0x0000007f03037836 */ /* 0x001fca0000000000 */
[----:B------:R-:W-:-:S04]  /*5a80*/  SHF.R.S32.HI R4, RZ, 0x1f, R3 ;  /* 0x0000001fff047819 */ /* 0x000fc80000011403 */
[----:B------:R-:W-:Y:S01]  /*5a90*/  LEA.HI R4, R4, R3, RZ, 0x7 ;  /* 0x0000000304047211 */ /* 0x000fe200078f38ff */
[C---:B-1----:R-:W-:Y:S02]  /*5aa0*/  IMAD.SHL.U32 R11, R12.reuse, 0x10, RZ ;  /* 0x000000100c0b7824 */ /* 0x042fe400078e00ff */
[----:B------:R-:W-:Y:S01]  /*5ab0*/  IMAD.SHL.U32 R12, R12, 0x200, RZ ;  /* 0x000002000c0c7824 */ /* 0x000fe200078e00ff */
[----:B------:R-:W-:Y:S01]  /*5ac0*/  SHF.R.S32.HI R9, RZ, 0x7, R4 ;  /* 0x00000007ff097819 */ /* 0x000fe20000011404 */
[----:B------:R-:W-:Y:S01]  /*5ad0*/  IMAD.MOV.U32 R3, RZ, RZ, 0x1 ;  /* 0x00000001ff037424 */ /* 0x000fe200078e00ff */
[----:B------:R-:W-:Y:S02]  /*5ae0*/  LOP3.LUT R11, R11, 0x30, RZ, 0xc0, !PT ;  /* 0x000000300b0b7812 */ /* 0x000fe400078ec0ff */
[----:B------:R-:W-:Y:S01]  /*5af0*/  LOP3.LUT R12, R12, 0x600, RZ, 0xc0, !PT ;  /* 0x000006000c0c7812 */ /* 0x000fe200078ec0ff */
[----:B------:R-:W-:-:S07]  /*5b00*/  VIADD R13, R9, 0x1 ;  /* 0x00000001090d7836 */ /* 0x000fce0000000000 */
.L_x_113:
[----:B------:R-:W-:-:S03]  /*5b10*/  UMOV UR4, 0xffffffff ;  /* 0xffffffff00047882 */ /* 0x000fc60000000000 */
[----:B------:R-:W-:Y:S05]  /*5b20*/  BRA.DIV UR4, `(.L_x_103) ;  /* 0x0000000e04e87947 */ /* 0x000fea000b800000 */
[----:B------:R-:W-:-:S13]  /*5b30*/  ELECT P6, URZ, PT ;  /* 0x00000000003f782f */ /* 0x000fda00038c0000 */
.L_x_122:
[----:B------:R-:W0:Y:S01]  /*5b40*/  LDC R4, c[0x0][0x28c] ;  /* 0x0000a300ff047b82 */ /* 0x000e220000000800 */
[----:B------:R-:W-:Y:S01]  /*5b50*/  BSSY B1, `(.L_x_104) ;  /* 0x000005a000017945 */ /* 0x000fe20003800000 */
[----:B0-----:R-:W-:-:S13]  /*5b60*/  ISETP.LT.OR P6, PT, R4, 0x1, !P6 ;  /* 0x000000010400780c */ /* 0x001fda00077c1670 */
[----:B------:R-:W-:Y:S05]  /*5b70*/  @P6 BRA `(.L_x_105) ;  /* 0x00000004005c6947 */ /* 0x000fea0003800000 */
[----:B------:R-:W-:Y:S02]  /*5b80*/  IMAD R20, R20, 0x40, R11 ;  /* 0x0000004014147824 */ /* 0x000fe400078e020b */
[----:B------:R-:W-:Y:S02]  /*5b90*/  IMAD.SHL.U32 R21, R21, 0x80, RZ ;  /* 0x0000008015157824 */ /* 0x000fe400078e00ff */
[----:B------:R-:W-:Y:S02]  /*5ba0*/  IMAD.MOV.U32 R24, RZ, RZ, RZ ;  /* 0x000000ffff187224 */ /* 0x000fe400078e00ff */
[----:B------:R-:W-:Y:S02]  /*5bb0*/  IMAD.MOV.U32 R4, RZ, RZ, R13 ;  /* 0x000000ffff047224 */ /* 0x000fe400078e000d */
[----:B------:R-:W-:Y:S02]  /*5bc0*/  IMAD.MOV.U32 R5, RZ, RZ, R3 ;  /* 0x000000ffff057224 */ /* 0x000fe400078e0003 */
[----:B------:R-:W-:-:S07]  /*5bd0*/  IMAD.MOV.U32 R7, RZ, RZ, R8 ;  /* 0x000000ffff077224 */ /* 0x000fce00078e0008 */
.L_x_108:
[----:B------:R-:W0:Y:S01]  /*5be0*/  S2R R15, SR_CgaCtaId ;  /* 0x00000000000f7919 */ /* 0x000e220000008800 */
[----:B------:R-:W-:Y:S02]  /*5bf0*/  MOV R14, 0x400 ;  /* 0x00000400000e7802 */ /* 0x000fe40000000f00 */
[----:B------:R-:W-:Y:S02]  /*5c00*/  ISETP.NE.AND P1, PT, R0, RZ, PT ;  /* 0x000000ff0000720c */ /* 0x000fe40003f25270 */
[----:B0-----:R-:W-:Y:S02]  /*5c10*/  LEA R22, R15, R14, 0x18 ;  /* 0x0000000e0f167211 */ /* 0x001fe400078ec0ff */
[----:B------:R-:W-:-:S09]  /*5c20*/  SHF.L.U32 R14, R5, 0x1f, RZ ;  /* 0x0000001f050e7819 */ /* 0x000fd200000006ff */
[----:B------:R-:W0:Y:S01]  /*5c30*/  @!P1 LDC R15, c[0x0][0x500] ;  /* 0x00014000ff0f9b82 */ /* 0x000e220000000800 */
[----:B------:R-:W-:-:S04]  /*5c40*/  IMAD R23, R7, 0x8, R22 ;  /* 0x0000000807177824 */ /* 0x000fc800078e0216 */
[----:B------:R-:W1:Y:S02]  /*5c50*/  SYNCS.PHASECHK.TRANS64.TRYWAIT P0, [R23+URZ+0x10], R14 ;  /* 0x0000100e170075a7 */ /* 0x000e64000800017f */
[----:B-1----:R-:W-:Y:S05]  /*5c60*/  @!P0 BRA `(.L_x_106) ;  /* 0x0000000c00b88947 */ /* 0x002fea0003800000 */
.L_x_123:
[----:B-1----:R-:W-:Y:S01]  /*5c70*/  PRMT R14, R19, 0x9910, RZ ;  /* 0x00009910130e7816 */ /* 0x002fe200000000ff */
[----:B0-----:R0:W-:Y:S03]  /*5c80*/  @!P1 SYNCS.ARRIVE.TRANS64 RZ, [R23+URZ], R15 ;  /* 0x0000000f17ff99a7 */ /* 0x0011e6000800003f */
[----:B------:R-:W-:-:S13]  /*5c90*/  ISETP.NE.AND P0, PT, R14, 0x2, PT ;  /* 0x000000020e00780c */ /* 0x000fda0003f05270 */
[----:B0-----:R-:W-:Y:S05]  /*5ca0*/  @P0 BRA `(.L_x_107) ;  /* 0x0000000000040947 */ /* 0x001fea0003800000 */
[----:B------:R-:W-:Y:S01]  /*5cb0*/  BPT.TRAP 0x1 ;  /* 0x000000040000795c */ /* 0x000fe20000300000 */
.L_x_107:
[----:B------:R-:W-:Y:S01]  /*5cc0*/  IMAD R14, R7, 0x10000, R22 ;  /* 0x00010000070e7824 */ /* 0x000fe200078e0216 */
[----:B------:R-:W-:Y:S01]  /*5cd0*/  R2UR UR10, R24 ;  /* 0x00000000180a72ca */ /* 0x000fe200000e0000 */
[----:B------:R-:W-:Y:S01]  /*5ce0*/  UIADD3 UR22, UP0, UR14, 0xf0, URZ ;  /* 0x000000f00e167890 */ /* 0x000fe2000ff1e03f */
[----:B------:R-:W-:Y:S01]  /*5cf0*/  R2UR UR9, R23 ;  /* 0x00000000170972ca */ /* 0x000fe200000e0000 */
[----:B------:R-:W-:Y:S01]  /*5d00*/  VIADD R4, R4, 0xffffffff ;  /* 0xffffffff04047836 */ /* 0x000fe20000000000 */
[----:B------:R-:W-:Y:S01]  /*5d10*/  R2UR UR40, R14 ;  /* 0x000000000e2872ca */ /* 0x000fe200000e0000 */
[----:B------:R-:W-:Y:S01]  /*5d20*/  IMAD R14, R7, 0x2000, R12 ;  /* 0x00002000070e7824 */ /* 0x000fe200078e020c */
[----:B------:R-:W-:Y:S01]  /*5d30*/  R2UR UR11, R21 ;  /* 0x00000000150b72ca */ /* 0x000fe200000e0000 */
[----:B------:R-:W-:Y:S01]  /*5d40*/  UIADD3.X UR23, URZ, UR15, URZ, UP0, !UPT ;  /* 0x0000000f3f177290 */ /* 0x000fe200087fe43f */
[----:B------:R-:W-:Y:S01]  /*5d50*/  R2UR UR12, R6 ;  /* 0x00000000060c72ca */ /* 0x000fe200000e0000 */
[----:B------:R-:W-:Y:S01]  /*5d60*/  IMAD R14, R14, 0x4, R22 ;  /* 0x000000040e0e7824 */ /* 0x000fe200078e0216 */
[----:B------:R-:W-:Y:S01]  /*5d70*/  R2UR UR35, R20 ;  /* 0x00000000142372ca */ /* 0x000fe200000e0000 */
[----:B------:R-:W-:Y:S01]  /*5d80*/  UIADD3 UR4, UP1, UR14, 0x1f0, URZ ;  /* 0x000001f00e047890 */ /* 0x000fe2000ff3e03f */
[----:B------:R-:W-:Y:S01]  /*5d90*/  ISETP.GT.AND P1, PT, R4, 0x1, PT ;  /* 0x000000010400780c */ /* 0x000fe20003f24270 */
[----:B------:R-:W-:Y:S01]  /*5da0*/  UIADD3 UR58, UR10, 0x20, URZ ;  /* 0x000000200a3a7890 */ /* 0x000fe2000fffe03f */
[----:B------:R-:W-:Y:S01]  /*5db0*/  R2UR UR18, R14 ;  /* 0x000000000e1272ca */ /* 0x000fe200000e0000 */
[----:B------:R-:W-:Y:S01]  /*5dc0*/  UIADD3 UR50, UR10, 0x40, URZ ;  /* 0x000000400a327890 */ /* 0x000fe2000fffe03f */
[----:B------:R-:W-:Y:S01]  /*5dd0*/  VIADD R7, R7, 0x1 ;  /* 0x0000000107077836 */ /* 0x000fe20000000000 */
[----:B------:R-:W-:Y:S01]  /*5de0*/  UIADD3 UR8, UR40, 0x100, URZ ;  /* 0x0000010028087890 */ /* 0x000fe2000fffe03f */
[----:B------:R-:W-:Y:S01]  /*5df0*/  VIADD R24, R24, 0x80 ;  /* 0x0000008018187836 */ /* 0x000fe20000000000 */
[----:B------:R-:W-:-:S02]  /*5e00*/  UIADD3 UR56, UR40, 0x4100, URZ ;  /* 0x0000410028387890 */ /* 0x000fc4000fffe03f */
[----:B------:R-:W-:Y:S01]  /*5e10*/  UIADD3 UR48, UR40, 0x8100, URZ ;  /* 0x0000810028307890 */ /* 0x000fe2000fffe03f */
[----:B------:R-:W-:Y:S01]  /*5e20*/  ISETP.NE.AND P0, PT, R7, 0x2, PT ;  /* 0x000000020700780c */ /* 0x000fe20003f05270 */
[----:B------:R-:W-:Y:S02]  /*5e30*/  UIADD3 UR42, UR10, 0x60, URZ ;  /* 0x000000600a2a7890 */ /* 0x000fe4000fffe03f */
[----:B------:R-:W-:Y:S01]  /*5e40*/  UIADD3 UR40, UR40, 0xc100, URZ ;  /* 0x0000c10028287890 */ /* 0x000fe2000fffe03f */
[----:B------:R-:W-:Y:S01]  /*5e50*/  SEL R14, RZ, 0x1, P0 ;  /* 0x00000001ff0e7807 */ /* 0x000fe20000000000 */
[----:B------:R-:W-:Y:S01]  /*5e60*/  UMOV UR6, 0x0 ;  /* 0x0000000000067882 */ /* 0x000fe20000000000 */
[----:B------:R-:W-:Y:S01]  /*5e70*/  UMOV UR7, 0x10000000 ;  /* 0x1000000000077882 */ /* 0x000fe20000000000 */
[----:B------:R-:W-:Y:S01]  /*5e80*/  UIADD3.X UR5, URZ, UR15, URZ, UP1, !UPT ;  /* 0x0000000f3f057290 */ /* 0x000fe20008ffe43f */
[----:B------:R0:W-:Y:S01]  /*5e90*/  UTMALDG.3D [UR8], [UR22], desc[UR6] ;  /* 0x00000608160075b4 */ /* 0x0001e20008011000 */
[----:B------:R-:W-:Y:S01]  /*5ea0*/  UIADD3 UR32, UR18, 0x20100, URZ ;  /* 0x0002010012207890 */ /* 0x000fe2000fffe03f */
[----:B------:R-:W-:Y:S01]  /*5eb0*/  LOP3.LUT R5, R5, R14, RZ, 0x3c, !PT ;  /* 0x0000000e05057212 */ /* 0x000fe200078e3cff */
[----:B------:R-:W-:Y:S01]  /*5ec0*/  UIADD3 UR24, UR18, 0x22100, URZ ;  /* 0x0002210012187890 */ /* 0x000fe2000fffe03f */
[----:B------:R-:W-:Y:S01]  /*5ed0*/  SEL R7, R7, RZ, P0 ;  /* 0x000000ff07077207 */ /* 0x000fe20000000000 */
[----:B------:R-:W-:Y:S01]  /*5ee0*/  UIADD3 UR16, UR18, 0x24100, URZ ;  /* 0x0002410012107890 */ /* 0x000fe2000fffe03f */
[----:B------:R-:W-:Y:S01]  /*5ef0*/  UMOV UR57, UR9 ;  /* 0x0000000900397c82 */ /* 0x000fe20008000000 */
        /* <DEDUP_REMOVED lines=8> */
[----:B------:R1:W-:Y:S01]  /*5f80*/  UTMALDG.3D [UR56], [UR22], desc[UR6] ;  /* 0x00000638160075b4 */ /* 0x0003e20008011000 */
[----:B------:R-:W-:Y:S01]  /*5f90*/  UMOV UR30, 0xf0000 ;  /* 0x000f0000001e7882 */ /* 0x000fe20000000000 */
[----:B------:R-:W-:Y:S01]  /*5fa0*/  UMOV UR33, UR9 ;  /* 0x0000000900217c82 */ /* 0x000fe20008000000 */
[----:B------:R-:W-:Y:S01]  /*5fb0*/  UMOV UR34, UR10 ;  /* 0x0000000a00227c82 */ /* 0x000fe20008000000 */
[----:B------:R-:W-:Y:S01]  /*5fc0*/  UMOV UR36, UR12 ;  /* 0x0000000c00247c82 */ /* 0x000fe20008000000 */
[----:B------:R-:W-:Y:S01]  /*5fd0*/  UMOV UR25, UR9 ;  /* 0x0000000900197c82 */ /* 0x000fe20008000000 */
[----:B------:R-:W-:Y:S01]  /*5fe0*/  UMOV UR27, UR35 ;  /* 0x00000023001b7c82 */ /* 0x000fe20008000000 */
[----:B------:R-:W-:Y:S01]  /*5ff0*/  UMOV UR28, UR12 ;  /* 0x0000000c001c7c82 */ /* 0x000fe20008000000 */
[----:B0-----:R-:W-:Y:S01]  /*6000*/  UIADD3 UR8, UR18, 0x26100, URZ ;  /* 0x0002610012087890 */ /* 0x001fe2000fffe03f */
[----:B------:R1:W-:Y:S01]  /*6010*/  UTMALDG.3D [UR48], [UR22], desc[UR6] ;  /* 0x00000630160075b4 */ /* 0x0003e20008011000 */
        /* <DEDUP_REMOVED lines=8> */
[----:B------:R1:W-:Y:S01]  /*60a0*/  UTMALDG.3D.MULTICAST [UR32], [UR4], UR30, desc[UR6] ;  /* 0x00000620040073b4 */ /* 0x0003e2000801181e */
[----:B------:R1:W-:Y:S01]  /*60b0*/  UTMALDG.3D.MULTICAST [UR24], [UR4], UR30, desc[UR6] ;  /* 0x00000618040073b4 */ /* 0x0003e2000801181e */
[----:B------:R1:W-:Y:S01]  /*60c0*/  UTMALDG.3D.MULTICAST [UR16], [UR4], UR30, desc[UR6] ;  /* 0x00000610040073b4 */ /* 0x0003e2000801181e */
[----:B------:R1:W-:Y:S02]  /*60d0*/  UTMALDG.3D.MULTICAST [UR8], [UR4], UR30, desc[UR6] ;  /* 0x00000608040073b4 */ /* 0x0003e4000801181e */
[----:B-1----:R-:W-:Y:S05]  /*60e0*/  @P1 BRA `(.L_x_108) ;  /* 0xfffffff800bc1947 */ /* 0x002fea000383ffff */
.L_x_105:
[----:B------:R-:W-:Y:S05]  /*60f0*/  BSYNC B1 ;  /* 0x0000000000017941 */ /* 0x000fea0003800000 */
.L_x_104:
[----:B------:R-:W-:Y:S01]  /*6100*/  LOP3.LUT P1, RZ, R10, 0xff, RZ, 0xc0, !PT ;  /* 0x000000ff0aff7812 */ /* 0x000fe2000782c0ff */
[----:B------:R-:W-:Y:S01]  /*6110*/  IMAD.IADD R8, R9, 0x1, R8 ;  /* 0x0000000109087824 */ /* 0x000fe200078e0208 */
[----:B------:R-:W-:Y:S01]  /*6120*/  IADD3 R16, P2, R16, UR38, RZ ;  /* 0x0000002610107c10 */ /* 0x000fe2000ff5e0ff */
[----:B------:R-:W-:Y:S01]  /*6130*/  ULDC.64 UR4, c[0x0][0x650] ;  /* 0x0001940000047ab9 */ /* 0x000fe20000000a00 */
[----:B------:R-:W-:Y:S01]  /*6140*/  BSSY B1, `(.L_x_109) ;  /* 0x000006d000017945 */ /* 0x000fe20003800000 */
[----:B------:R-:W-:Y:S01]  /*6150*/  IMAD.MOV.U32 R21, RZ, RZ, -0x1 ;  /* 0xffffffffff157424 */ /* 0x000fe200078e00ff */
[----:B------:R-:W-:Y:S01]  /*6160*/  SHF.R.U32.HI R4, RZ, 0x1, R8 ;  /* 0x00000001ff047819 */ /* 0x000fe20000011608 */
[----:B------:R-:W-:Y:S01]  /*6170*/  IMAD.MOV.U32 R20, RZ, RZ, -0x1 ;  /* 0xffffffffff147424 */ /* 0x000fe200078e00ff */
[----:B------:R-:W-:Y:S02]  /*6180*/  ISETP.GT.U32.AND P0, PT, R8, 0x1, PT ;  /* 0x000000010800780c */ /* 0x000fe40003f04070 */
[----:B------:R-:W-:-:S02]  /*6190*/  LOP3.LUT R4, R4, 0x1, RZ, 0xc0, !PT ;  /* 0x0000000104047812 */ /* 0x000fc400078ec0ff */
[----:B------:R-:W-:Y:S01]  /*61a0*/  ISETP.LT.U32.AND P0, PT, R9, 0x2, P0 ;  /* 0x000000020900780c */ /* 0x000fe20000701070 */
[----:B------:R-:W0:Y:S01]  /*61b0*/  @P1 S2R R6, SR_CgaCtaId ;  /* 0x0000000000061919 */ /* 0x000e220000008800 */
[----:B------:R-:W-:Y:S02]  /*61c0*/  @P1 MOV R5, 0x400 ;  /* 0x0000040000051802 */ /* 0x000fe40000000f00 */
[----:B------:R-:W-:Y:S02]  /*61d0*/  IADD3.X R17, R17, UR37, RZ, P2, !PT ;  /* 0x0000002511117c10 */ /* 0x000fe400097fe4ff */
[----:B------:R-:W-:Y:S02]  /*61e0*/  ISETP.GE.U32.AND P2, PT, R16, UR4, PT ;  /* 0x0000000410007c0c */ /* 0x000fe4000bf46070 */
[----:B------:R-:W-:Y:S02]  /*61f0*/  LOP3.LUT R8, R8, 0x1, RZ, 0xc0, !PT ;  /* 0x0000000108087812 */ /* 0x000fe400078ec0ff */
[----:B------:R-:W-:-:S02]  /*6200*/  PRMT R10, RZ, 0x7610, R10 ;  /* 0x00007610ff0a7816 */ /* 0x000fc4000000000a */
[----:B0-----:R-:W-:Y:S01]  /*6210*/  @P1 LEA R5, R6, R5, 0x18 ;  /* 0x0000000506051211 */ /* 0x001fe200078ec0ff */
[----:B------:R-:W-:-:S03]  /*6220*/  IMAD.MOV.U32 R6, RZ, RZ, -0x1 ;  /* 0xffffffffff067424 */ /* 0x000fc600078e00ff */
[----:B------:R0:W-:Y:S01]  /*6230*/  @P1 SYNCS.ARRIVE.TRANS64.A1T0 RZ, [R5+URZ+0x38], RZ ;  /* 0x000038ff05ff19a7 */ /* 0x0001e2000810003f */
[----:B------:R-:W-:Y:S02]  /*6240*/  ISETP.NE.U32.AND P1, PT, R4, 0x1, PT ;  /* 0x000000010400780c */ /* 0x000fe40003f25070 */
[----:B------:R-:W-:Y:S02]  /*6250*/  SEL R4, RZ, 0x1, !P0 ;  /* 0x00000001ff047807 */ /* 0x000fe40004000000 */
[----:B------:R-:W-:Y:S02]  /*6260*/  ISETP.GE.U32.AND.EX P0, PT, R17, UR5, PT, P2 ;  /* 0x0000000511007c0c */ /* 0x000fe4000bf06120 */
[----:B------:R-:W-:-:S04]  /*6270*/  ISETP.GT.U32.AND P1, PT, R9, 0x1, !P1 ;  /* 0x000000010900780c */ /* 0x000fc80004f24070 */
[----:B0-----:R-:W-:-:S04]  /*6280*/  SEL R5, RZ, 0x1, !P1 ;  /* 0x00000001ff057807 */ /* 0x001fc80004800000 */
[--C-:B------:R-:W-:Y:S02]  /*6290*/  LOP3.LUT R3, R5, R3, R4.reuse, 0x96, !PT ;  /* 0x0000000305037212 */ /* 0x100fe400078e9604 */
[----:B------:R-:W-:Y:S01]  /*62a0*/  PRMT R4, RZ, 0x7610, R4 ;  /* 0x00007610ff047816 */ /* 0x000fe20000000004 */
[----:B------:R-:W-:Y:S06]  /*62b0*/  @P0 BRA `(.L_x_110) ;  /* 0x0000000400540947 */ /* 0x000fec0003800000 */
[----:B------:R-:W0:Y:S01]  /*62c0*/  S2R R15, SR_CTAID.X ;  /* 0x00000000000f7919 */ /* 0x000e220000002500 */
[----:B------:R-:W-:Y:S01]  /*62d0*/  ULDC.64 UR4, c[0x0][0x628] ;  /* 0x00018a0000047ab9 */ /* 0x000fe20000000a00 */
[----:B------:R-:W-:Y:S01]  /*62e0*/  ULDC UR7, c[0x0][0x630] ;  /* 0x00018c0000077ab9 */ /* 0x000fe20000000800 */
[----:B------:R-:W-:Y:S01]  /*62f0*/  ISETP.NE.U32.AND P0, PT, RZ, UR4, PT ;  /* 0x00000004ff007c0c */ /* 0x000fe2000bf05070 */
[----:B------:R-:W1:Y:S01]  /*6300*/  S2R R20, SR_CTAID.Y ;  /* 0x0000000000147919 */ /* 0x000e620000002600 */
[----:B------:R-:W-:Y:S01]  /*6310*/  ULDC UR8, c[0x0][0x150] ;  /* 0x0000540000087ab9 */ /* 0x000fe20000000800 */
[----:B------:R-:W-:Y:S01]  /*6320*/  IMAD.MOV.U32 R4, RZ, RZ, R16 ;  /* 0x000000ffff047224 */ /* 0x000fe200078e0010 */
[----:B------:R-:W-:Y:S01]  /*6330*/  ISETP.NE.AND.EX P0, PT, RZ, UR5, PT, P0 ;  /* 0x00000005ff007c0c */ /* 0x000fe2000bf05300 */
[----:B------:R-:W-:Y:S01]  /*6340*/  IMAD.MOV.U32 R5, RZ, RZ, R17 ;  /* 0x000000ffff057224 */ /* 0x000fe200078e0011 */
[----:B0-----:R-:W-:-:S11]  /*6350*/  I2FP.F32.U32 R22, R15 ;  /* 0x0000000f00167245 */ /* 0x001fd60000201000 */
[----:B------:R-:W-:Y:S05]  /*6360*/  @!P0 BRA `(.L_x_111) ;  /* 0x0000000000288947 */ /* 0x000fea0003800000 */
[----:B------:R-:W-:Y:S02]  /*6370*/  ULDC UR6, c[0x0][0x634] ;  /* 0x00018d0000067ab9 */ /* 0x000fe40000000800 */
[----:B------:R-:W-:-:S05]  /*6380*/  IADD3 R5, P0, R16, UR6, RZ ;  /* 0x0000000610057c10 */ /* 0x000fca000ff1e0ff */
[----:B------:R-:W-:-:S04]  /*6390*/  IMAD.X R21, RZ, RZ, R17, P0 ;  /* 0x000000ffff157224 */ /* 0x000fc800000e0611 */
[----:B------:R-:W-:-:S04]  /*63a0*/  IMAD.WIDE.U32 R6, R21, UR4, RZ ;  /* 0x0000000415067c25 */ /* 0x000fc8000f8e00ff */
[----:B------:R-:W-:-:S04]  /*63b0*/  IMAD.WIDE.U32 R6, P0, R5, UR5, R6 ;  /* 0x0000000505067c25 */ /* 0x000fc8000f800006 */
[----:B------:R-:W-:-:S04]  /*63c0*/  IMAD.WIDE.U32 R4, R5, UR4, RZ ;  /* 0x0000000405047c25 */ /* 0x000fc8000f8e00ff */
[----:B------:R-:W-:Y:S01]  /*63d0*/  IMAD.MOV.U32 R4, RZ, RZ, R7 ;  /* 0x000000ffff047224 */ /* 0x000fe200078e0007 */
[----:B------:R-:W-:Y:S01]  /*63e0*/  IADD3 RZ, P1, R5, R6, RZ ;  /* 0x0000000605ff7210 */ /* 0x000fe20007f3e0ff */
[----:B------:R-:W-:-:S04]  /*63f0*/  IMAD.X R5, RZ, RZ, RZ, P0 ;  /* 0x000000ffff057224 */ /* 0x000fc800000e06ff */
[----:B------:R-:W-:-:S08]  /*6400*/  IMAD.WIDE.U32.X R4, R21, UR5, R4, P1 ;  /* 0x0000000515047c25 */ /* 0x000fd000088e0404 */
.L_x_111:
[--C-:B------:R-:W-:Y:S01]  /*6410*/  SHF.R.U64 R14, R4, UR7, R5.reuse ;  /* 0x00000007040e7c19 */ /* 0x100fe20008001205 */
[----:B------:R-:W-:Y:S01]  /*6420*/  FMUL R22, R22, UR8 ;  /* 0x0000000816167c20 */ /* 0x000fe20008400000 */
[----:B------:R-:W-:Y:S01]  /*6430*/  SHF.R.U32.HI R4, RZ, UR7, R5 ;  /* 0x00000007ff047c19 */ /* 0x000fe20008011605 */
[----:B------:R-:W0:Y:S01]  /*6440*/  LDC R6, c[0x0][0x144] ;  /* 0x00005100ff067b82 */ /* 0x000e220000000800 */
[----:B------:R-:W-:Y:S01]  /*6450*/  IADD3 R5, P0, RZ, -R14, RZ ;  /* 0x8000000eff057210 */ /* 0x000fe20007f1e0ff */
[----:B------:R-:W-:Y:S01]  /*6460*/  ULDC UR6, c[0x0][0x154] ;  /* 0x0000550000067ab9 */ /* 0x000fe20000000800 */
[----:B-1----:R-:W-:Y:S01]  /*6470*/  I2FP.F32.U32 R7, R20 ;  /* 0x0000001400077245 */ /* 0x002fe20000201000 */
[----:B------:R-:W1:Y:S01]  /*6480*/  F2I.U32.TRUNC.NTZ R22, R22 ;  /* 0x0000001600167305 */ /* 0x000e62000020f000 */
[----:B------:R-:W-:Y:S01]  /*6490*/  ULDC.64 UR4, c[0x0][0x620] ;  /* 0x0001880000047ab9 */ /* 0x000fe20000000a00 */
[----:B------:R-:W-:Y:S01]  /*64a0*/  IMAD.X R4, RZ, RZ, ~R4, P0 ;  /* 0x000000ffff047224 */ /* 0x000fe200000e0e04 */
[----:B------:R-:W-:Y:S01]  /*64b0*/  ISETP.NE.AND P2, PT, R2, 0x1, PT ;  /* 0x000000010200780c */ /* 0x000fe20003f45270 */
[----:B------:R-:W-:Y:S01]  /*64c0*/  FMUL R23, R7, UR6 ;  /* 0x0000000607177c20 */ /* 0x000fe20008400000 */
[----:B------:R-:W2:Y:S01]  /*64d0*/  LDC R25, c[0x0][0x148] ;  /* 0x00005200ff197b82 */ /* 0x000ea20000000800 */
[----:B------:R-:W-:Y:S01]  /*64e0*/  IMAD R4, R4, UR4, RZ ;  /* 0x0000000404047c24 */ /* 0x000fe2000f8e02ff */
[----:B------:R-:W-:-:S02]  /*64f0*/  ULDC.64 UR6, c[0x0][0x640] ;  /* 0x0001900000067ab9 */ /* 0x000fc40000000a00 */
[----:B------:R-:W-:Y:S01]  /*6500*/  ISETP.NE.U32.AND P0, PT, RZ, UR6, PT ;  /* 0x00000006ff007c0c */ /* 0x000fe2000bf05070 */
[----:B------:R-:W3:Y:S01]  /*6510*/  F2I.U32.TRUNC.NTZ R23, R23 ;  /* 0x0000001700177305 */ /* 0x000ee2000020f000 */
[C---:B------:R-:W-:Y:S02]  /*6520*/  IMAD R7, R5.reuse, UR5, R4 ;  /* 0x0000000505077c24 */ /* 0x040fe4000f8e0204 */
[----:B------:R-:W-:Y:S01]  /*6530*/  IMAD.WIDE.U32 R4, R5, UR4, R16 ;  /* 0x0000000405047c25 */ /* 0x000fe2000f8e0010 */
[----:B------:R-:W-:Y:S01]  /*6540*/  ULDC UR4, c[0x0][0x618] ;  /* 0x0001860000047ab9 */ /* 0x000fe20000000800 */
[----:B------:R-:W-:Y:S02]  /*6550*/  ISETP.NE.AND.EX P0, PT, RZ, UR7, PT, P0 ;  /* 0x00000007ff007c0c */ /* 0x000fe4000bf05300 */
[----:B------:R-:W-:Y:S02]  /*6560*/  IMAD.IADD R5, R5, 0x1, R7 ;  /* 0x0000000105057824 */ /* 0x000fe400078e0207 */
[----:B-1----:R-:W-:-:S03]  /*6570*/  IMAD.MOV R22, RZ, RZ, -R22 ;  /* 0x000000ffff167224 */ /* 0x002fc600078e0a16 */
[----:B------:R-:W-:Y:S01]  /*6580*/  SHF.R.U64 R21, R4, UR4, R5 ;  /* 0x0000000404157c19 */ /* 0x000fe20008001205 */
[----:B0-----:R-:W-:Y:S01]  /*6590*/  IMAD R15, R6, R22, R15 ;  /* 0x00000016060f7224 */ /* 0x001fe200078e020f */
[----:B------:R-:W-:Y:S01]  /*65a0*/  SHF.R.U32.HI R4, RZ, UR4, R5 ;  /* 0x00000004ff047c19 */ /* 0x000fe20008011605 */
[----:B------:R-:W-:Y:S01]  /*65b0*/  ULDC UR4, c[0x0][0x608] ;  /* 0x0001820000047ab9 */ /* 0x000fe20000000800 */
[----:B---3--:R-:W-:Y:S02]  /*65c0*/  IMAD.MOV R6, RZ, RZ, -R23 ;  /* 0x000000ffff067224 */ /* 0x008fe400078e0a17 */
[--C-:B------:R-:W-:Y:S02]  /*65d0*/  SHF.R.U64 R22, R21, UR4, R4.reuse ;  /* 0x0000000415167c19 */ /* 0x100fe40008001204 */
[----:B------:R-:W-:Y:S01]  /*65e0*/  SHF.R.U32.HI R5, RZ, UR4, R4 ;  /* 0x00000004ff057c19 */ /* 0x000fe20008011604 */
[----:B------:R-:W-:Y:S01]  /*65f0*/  ULDC UR4, c[0x0][0x658] ;  /* 0x0001960000047ab9 */ /* 0x000fe20000000800 */
[----:B--2---:R-:W-:-:S02]  /*6600*/  @P2 IMAD R15, R25, R6, R20 ;  /* 0x00000006190f2224 */ /* 0x004fc400078e0214 */
[--C-:B------:R-:W-:Y:S02]  /*6610*/  SHF.R.U64 R20, R22, UR4, R5.reuse ;  /* 0x0000000416147c19 */ /* 0x100fe40008001205 */
[----:B------:R-:W-:-:S03]  /*6620*/  SHF.R.U32.HI R23, RZ, UR4, R5 ;  /* 0x00000004ff177c19 */ /* 0x000fc60008011605 */
[----:B------:R-:W-:Y:S02]  /*6630*/  IMAD.MOV.U32 R6, RZ, RZ, R20 ;  /* 0x000000ffff067224 */ /* 0x000fe400078e0014 */
[----:B------:R-:W-:Y:S01]  /*6640*/  IMAD.MOV.U32 R5, RZ, RZ, R23 ;  /* 0x000000ffff057224 */ /* 0x000fe200078e0017 */
[----:B------:R-:W-:Y:S06]  /*6650*/  @!P0 BRA `(.L_x_112) ;  /* 0x00000000002c8947 */ /* 0x000fec0003800000 */
        /* <DEDUP_REMOVED lines=9> */
[----:B------:R-:W-:-:S04]  /*66f0*/  IMAD.WIDE.U32.X R4, R23, UR7, R4, P1 ;  /* 0x0000000717047c25 */ /* 0x000fc800088e0404 */
[----:B------:R-:W-:-:S07]  /*6700*/  IMAD.MOV.U32 R6, RZ, RZ, R4 ;  /* 0x000000ffff067224 */ /* 0x000fce00078e0004 */
.L_x_112:
[----:B------:R-:W-:Y:S01]  /*6710*/  ULDC UR4, c[0x0][0x648] ;  /* 0x0001920000047ab9 */ /* 0x000fe20000000800 */
[----:B------:R-:W-:Y:S01]  /*6720*/  LOP3.LUT R4, R22, UR29, RZ, 0xc0, !PT ;  /* 0x0000001d16047c12 */ /* 0x000fe2000f8ec0ff */
[----:B------:R-:W-:Y:S01]  /*6730*/  ULDC UR5, c[0x0][0x610] ;  /* 0x0001840000057ab9 */ /* 0x000fe20000000800 */
[----:B------:R-:W-:Y:S01]  /*6740*/  SHF.R.U64 R5, R6, UR4, R5 ;  /* 0x0000000406057c19 */ /* 0x000fe20008001205 */
[----:B------:R-:W-:Y:S01]  /*6750*/  ULDC UR4, c[0x0][0x638] ;  /* 0x00018e0000047ab9 */ /* 0x000fe20000000800 */
[----:B------:R-:W-:-:S03]  /*6760*/  LOP3.LUT R21, R21, UR13, RZ, 0xc0, !PT ;  /* 0x0000000d15157c12 */ /* 0x000fc6000f8ec0ff */
[----:B------:R-:W-:Y:S02]  /*6770*/  IMAD.MOV R7, RZ, RZ, -R5 ;  /* 0x000000ffff077224 */ /* 0x000fe400078e0a05 */
[----:B------:R-:W-:Y:S02]  /*6780*/  IMAD R4, R5, UR21, R4 ;  /* 0x0000001505047c24 */ /* 0x000fe4000f8e0204 */
[----:B------:R-:W-:Y:S01]  /*6790*/  IMAD R20, R7, UR4, R20 ;  /* 0x0000000407147c24 */ /* 0x000fe2000f8e0214 */
[----:B------:R-:W-:Y:S01]  /*67a0*/  ULDC UR4, c[0x0][0x600] ;  /* 0x0001800000047ab9 */ /* 0x000fe20000000800 */
[----:B------:R-:W-:Y:S02]  /*67b0*/  IMAD R15, R4, UR5, R15 ;  /* 0x00000005040f7c24 */ /* 0x000fe4000f8e020f */
[----:B------:R-:W-:Y:S02]  /*67c0*/  IMAD R6, R20, UR4, R21 ;  /* 0x0000000414067c24 */ /* 0x000fe4000f8e0215 */
[----:B------:R-:W-:-:S03]  /*67d0*/  IMAD.MOV.U32 R4, RZ, RZ, 0x1 ;  /* 0x00000001ff047424 */ /* 0x000fc600078e00ff */
[----:B------:R-:W-:Y:S02]  /*67e0*/  SEL R20, R6, R15, !P2 ;  /* 0x0000000f06147207 */ /* 0x000fe40005000000 */
[----:B------:R-:W-:Y:S01]  /*67f0*/  SEL R21, R15, R6, !P2 ;  /* 0x000000060f157207 */ /* 0x000fe20005000000 */
[----:B------:R-:W-:-:S07]  /*6800*/  IMAD.MOV.U32 R6, RZ, RZ, R14 ;  /* 0x000000ffff067224 */ /* 0x000fce00078e000e */
.L_x_110:
[----:B------:R-:W-:Y:S05]  /*6810*/  BSYNC B1 ;  /* 0x0000000000017941 */ /* 0x000fea0003800000 */
.L_x_109:
[----:B------:R-:W-:-:S13]  /*6820*/  LOP3.LUT P0, RZ, R4, 0xff, RZ, 0xc0, !PT ;  /* 0x000000ff04ff7812 */ /* 0x000fda000780c0ff */
[----:B------:R-:W-:Y:S05]  /*6830*/  @P0 BRA `(.L_x_113) ;  /* 0xfffffff000b40947 */ /* 0x000fea000383ffff */
[----:B------:R-:W-:Y:S05]  /*6840*/  BSYNC B0 ;  /* 0x0000000000007941 */ /* 0x000fea0003800000 */
.L_x_102:
[----:B------:R-:W-:-:S03]  /*6850*/  UMOV UR4, 0xffffffff ;  /* 0xffffffff00047882 */ /* 0x000fc60000000000 */
[----:B------:R-:W-:Y:S05]  /*6860*/  BRA.DIV UR4, `(.L_x_114) ;  /* 0x0000000204cc7947 */ /* 0x000fea000b800000 */
[----:B------:R-:W-:-:S13]  /*6870*/  ELECT P6, URZ, PT ;  /* 0x00000000003f782f */ /* 0x000fda00038c0000 */
.L_x_126:
[----:B------:R-:W-:Y:S04]  /*6880*/  BSSY B0, `(.L_x_115) ;  /* 0x0000019000007945 */ /* 0x000fe80003800000 */
[----:B------:R-:W-:Y:S05]  /*6890*/  @!P6 BRA `(.L_x_116) ;  /* 0x00000000005ce947 */ /* 0x000fea0003800000 */
[----:B------:R-:W-:-:S04]  /*68a0*/  LOP3.LUT R18, R18, 0x2, RZ, 0xfc, !PT ;  /* 0x0000000212127812 */ /* 0x000fc800078efcff */
[----:B------:R-:W-:-:S13]  /*68b0*/  ISETP.NE.AND P0, PT, R18, 0x3, PT ;  /* 0x000000031200780c */ /* 0x000fda0003f05270 */
[----:B------:R-:W-:Y:S05]  /*68c0*/  @!P0 BRA `(.L_x_117) ;  /* 0x0000000000048947 */ /* 0x000fea0003800000 */
[----:B------:R-:W-:Y:S01]  /*68d0*/  BPT.TRAP 0x1 ;  /* 0x000000040000795c */ /* 0x000fe20000300000 */
.L_x_117:
[----:B------:R-:W0:Y:S01]  /*68e0*/  S2R R5, SR_CgaCtaId ;  /* 0x0000000000057919 */ /* 0x000e220000008800 */
[----:B------:R-:W-:Y:S02]  /*68f0*/  MOV R0, 0x400 ;  /* 0x0000040000007802 */ /* 0x000fe40000000f00 */
[----:B------:R-:W-:Y:S02]  /*6900*/  SHF.L.U32 R2, R3, 0x1f, RZ ;  /* 0x0000001f03027819 */ /* 0x000fe400000006ff */
[----:B0-----:R-:W-:-:S05]  /*6910*/  LEA R5, R5, R0, 0x18 ;  /* 0x0000000005057211 */ /* 0x001fca00078ec0ff */
[----:B------:R-:W-:-:S04]  /*6920*/  VIADD R5, R5, 0x10 ;  /* 0x0000001005057836 */ /* 0x000fc80000000000 */
[C---:B------:R-:W-:Y:S02]  /*6930*/  IMAD R7, R8.reuse, 0x8, R5 ;  /* 0x0000000808077824 */ /* 0x040fe400078e0205 */
[----:B------:R-:W-:Y:S02]  /*6940*/  VIADD R8, R8, 0x1 ;  /* 0x0000000108087836 */ /* 0x000fe40000000000 */
[----:B------:R-:W0:Y:S03]  /*6950*/  SYNCS.PHASECHK.TRANS64.TRYWAIT P0, [R7+URZ], R2 ;  /* 0x00000002070075a7 */ /* 0x000e26000800017f */
[----:B------:R-:W-:-:S04]  /*6960*/  ISETP.NE.AND P1, PT, R8, 0x2, PT ;  /* 0x000000020800780c */ /* 0x000fc80003f25270 */
[----:B------:R-:W-:Y:S02]  /*6970*/  SEL R0, RZ, 0x1, P1 ;  /* 0x00000001ff007807 */ /* 0x000fe40000800000 */
[----:B------:R-:W-:Y:S02]  /*6980*/  SEL R8, R8, RZ, P1 ;  /* 0x000000ff08087207 */ /* 0x000fe40000800000 */
[----:B------:R-:W-:Y:S01]  /*6990*/  LOP3.LUT R0, R3, R0, RZ, 0x3c, !PT ;  /* 0x0000000003007212 */ /* 0x000fe200078e3cff */
[----:B0-----:R-:W-:Y:S06]  /*69a0*/  @!P0 BRA `(.L_x_118) ;  /* 0x00000000009c8947 */ /* 0x001fec0003800000 */
.L_x_127:
[----:B------:R-:W-:Y:S01]  /*69b0*/  IMAD R5, R8, 0x8, R5 ;  /* 0x0000000808057824 */ /* 0x000fe200078e0205 */
[----:B------:R-:W-:-:S07]  /*69c0*/  SHF.L.U32 R0, R0, 0x1f, RZ ;  /* 0x0000001f00007819 */ /* 0x000fce00000006ff */
.L_x_119:
[----:B-1----:R1:W2:Y:S02]  /*69d0*/  SYNCS.PHASECHK.TRANS64.TRYWAIT P0, [R5+URZ], R0 ;  /* 0x00000000050075a7 */ /* 0x0022a4000800017f */
[----:B--2---:R-:W-:Y:S05]  /*69e0*/  @!P0 NANOSLEEP.SYNCS 0x989680 ;  /* 0x009896800000895d */ /* 0x004fea0003900000 */
[----:B------:R-:W2:Y:S02]  /*69f0*/  @!P0 SYNCS.PHASECHK.TRANS64 P0, [R5+URZ], R0 ;  /* 0x00000000050085a7 */ /* 0x000ea4000800007f */
[----:B--2---:R-:W-:Y:S05]  /*6a00*/  @!P0 BRA `(.L_x_119) ;  /* 0xfffffffc00f08947 */ /* 0x004fea000383ffff */
.L_x_116:
[----:B------:R-:W-:Y:S05]  /*6a10*/  BSYNC B0 ;  /* 0x0000000000007941 */ /* 0x000fea0003800000 */
.L_x_115:
[----:B------:R-:W-:Y:S05]  /*6a20*/  EXIT ;  /* 0x000000000000794d */ /* 0x000fea0003800000 */
.L_x_21:
[----:B-1----:R1:W2:Y:S02]  /*6a30*/  SYNCS.PHASECHK.TRANS64.TRYWAIT P1, [R3+URZ], R0 ;  /* 0x00000000030075a7 */ /* 0x0022a4000802017f */
[----:B--2---:R-:W-:Y:S05]  /*6a40*/  @!P1 NANOSLEEP.SYNCS 0x989680 ;  /* 0x009896800000995d */ /* 0x004fea0003900000 */
[----:B------:R-:W2:Y:S02]  /*6a50*/  @!P1 SYNCS.PHASECHK.TRANS64 P1, [R3+URZ], R0 ;  /* 0x00000000030095a7 */ /* 0x000ea4000802007f */
[----:B--2---:R-:W-:Y:S05]  /*6a60*/  @!P1 BRA `(.L_x_21) ;  /* 0xfffffffc00f09947 */ /* 0x004fea000383ffff */
[----:B------:R-:W-:Y:S05]  /*6a70*/  BRA `(.L_x_20) ;  /* 0xffffffac00447947 */ /* 0x000fea000383ffff */
.L_x_26:
[----:B-1----:R1:W2:Y:S02]  /*6a80*/  SYNCS.PHASECHK.TRANS64.TRYWAIT P1, [R5+URZ], R4 ;  /* 0x00000004050075a7 */ /* 0x0022a4000802017f */
[----:B--2---:R-:W-:Y:S05]  /*6a90*/  @!P1 NANOSLEEP.SYNCS 0x989680 ;  /* 0x009896800000995d */ /* 0x004fea0003900000 */
[----:B------:R-:W2:Y:S02]  /*6aa0*/  @!P1 SYNCS.PHASECHK.TRANS64 P1, [R5+URZ], R4 ;  /* 0x00000004050095a7 */ /* 0x000ea4000802007f */
[----:B--2---:R-:W-:Y:S05]  /*6ab0*/  @!P1 BRA `(.L_x_26) ;  /* 0xfffffffc00f09947 */ /* 0x004fea000383ffff */
[----:B------:R-:W-:Y:S05]  /*6ac0*/  BRA `(.L_x_25) ;  /* 0xffffffb4006c7947 */ /* 0x000fea000383ffff */
.L_x_103:
[----:B------:R-:W-:Y:S01]  /*6ad0*/  BSSY B1, `(.L_x_120) ;  /* 0x0000006000017945 */ /* 0x000fe20003800000 */
[----:B------:R-:W-:-:S07]  /*6ae0*/  IMAD.MOV.U32 R15, RZ, RZ, -0x1 ;  /* 0xffffffffff0f7424 */ /* 0x000fce00078e00ff */
[----:B------:R-:W-:Y:S05]  /*6af0*/  WARPSYNC.COLLECTIVE R15, `(.L_x_121) ;  /* 0x000000000f0c7348 */ /* 0x000fea0003c00000 */
[----:B------:R-:W-:Y:S02]  /*6b00*/  ELECT P6, UR62, PT ;  /* 0x00000000003e782f */ /* 0x000fe400038c0000 */
[----:B------:R-:W-:Y:S01]  /*6b10*/  MOV R14, UR62 ;  /* 0x0000003e000e7c02 */ /* 0x000fe20008000f00 */
[----:B------:R-:W-:Y:S10]  /*6b20*/  ENDCOLLECTIVE ;  /* 0x000000000000791b */ /* 0x000ff40003800000 */
.L_x_121:
[----:B------:R-:W-:Y:S05]  /*6b30*/  BSYNC B1 ;  /* 0x0000000000017941 */ /* 0x000fea0003800000 */
.L_x_120:
[----:B------:R-:W-:Y:S05]  /*6b40*/  BRA `(.L_x_122) ;  /* 0xffffffec00fc7947 */ /* 0x000fea000383ffff */
.L_x_106:
[----:B-1----:R1:W2:Y:S02]  /*6b50*/  SYNCS.PHASECHK.TRANS64.TRYWAIT P0, [R23+URZ+0x10], R14 ;  /* 0x0000100e170075a7 */ /* 0x0022a4000800017f */
[----:B--2---:R-:W-:Y:S05]  /*6b60*/  @!P0 NANOSLEEP.SYNCS 0x989680 ;  /* 0x009896800000895d */ /* 0x004fea0003900000 */
[----:B------:R-:W2:Y:S02]  /*6b70*/  @!P0 SYNCS.PHASECHK.TRANS64 P0, [R23+URZ+0x10], R14 ;  /* 0x0000100e170085a7 */ /* 0x000ea4000800007f */
[----:B--2---:R-:W-:Y:S05]  /*6b80*/  @!P0 BRA `(.L_x_106) ;  /* 0xfffffffc00f08947 */ /* 0x004fea000383ffff */
[----:B------:R-:W-:Y:S05]  /*6b90*/  BRA `(.L_x_123) ;  /* 0xfffffff000347947 */ /* 0x000fea000383ffff */
.L_x_114:
[----:B------:R-:W-:Y:S01]  /*6ba0*/  BSSY B0, `(.L_x_124) ;  /* 0x0000006000007945 */ /* 0x000fe20003800000 */
[----:B------:R-:W-:-:S07]  /*6bb0*/  IMAD.MOV.U32 R15, RZ, RZ, -0x1 ;  /* 0xffffffffff0f7424 */ /* 0x000fce00078e00ff */
[----:B------:R-:W-:Y:S05]  /*6bc0*/  WARPSYNC.COLLECTIVE R15, `(.L_x_125) ;  /* 0x000000000f0c7348 */ /* 0x000fea0003c00000 */
[----:B------:R-:W-:Y:S02]  /*6bd0*/  ELECT P6, UR62, PT ;  /* 0x00000000003e782f */ /* 0x000fe400038c0000 */
[----:B------:R-:W-:Y:S01]  /*6be0*/  MOV R14, UR62 ;  /* 0x0000003e000e7c02 */ /* 0x000fe20008000f00 */
[----:B------:R-:W-:Y:S10]  /*6bf0*/  ENDCOLLECTIVE ;  /* 0x000000000000791b */ /* 0x000ff40003800000 */
.L_x_125:
[----:B------:R-:W-:Y:S05]  /*6c00*/  BSYNC B0 ;  /* 0x0000000000007941 */ /* 0x000fea0003800000 */
.L_x_124:
[----:B------:R-:W-:Y:S05]  /*6c10*/  BRA `(.L_x_126) ;  /* 0xfffffffc00187947 */ /* 0x000fea000383ffff */
.L_x_118:
[----:B0-----:R0:W1:Y:S02]  /*6c20*/  SYNCS.PHASECHK.TRANS64.TRYWAIT P0, [R7+URZ], R2 ;  /* 0x00000002070075a7 */ /* 0x001064000800017f */
[----:B-1----:R-:W-:Y:S05]  /*6c30*/  @!P0 NANOSLEEP.SYNCS 0x989680 ;  /* 0x009896800000895d */ /* 0x002fea0003900000 */
[----:B------:R-:W1:Y:S02]  /*6c40*/  @!P0 SYNCS.PHASECHK.TRANS64 P0, [R7+URZ], R2 ;  /* 0x00000002070085a7 */ /* 0x000e64000800007f */
[----:B-1----:R-:W-:Y:S05]  /*6c50*/  @!P0 BRA `(.L_x_118) ;  /* 0xfffffffc00f08947 */ /* 0x002fea000383ffff */
[----:B------:R-:W-:Y:S05]  /*6c60*/  BRA `(.L_x_127) ;  /* 0xfffffffc00507947 */ /* 0x000fea000383ffff */
.L_x_128:
[----:B------:R-:W-:-:S00]  /*6c70*/  BRA `(.L_x_128) ;  /* 0xfffffffc00fc7947 */ /* 0x000fc0000383ffff */
[----:B------:R-:W-:-:S00]  /*6c80*/  NOP ;  /* 0x0000000000007918 */ /* 0x000fc00000000000 */
[----:B------:R-:W-:-:S00]  /*6c90*/  NOP ;  /* 0x0000000000007918 */ /* 0x000fc00000000000 */
[----:B------:R-:W-:-:S00]  /*6ca0*/  NOP ;  /* 0x0000000000007918 */ /* 0x000fc00000000000 */
[----:B------:R-:W-:-:S00]  /*6cb0*/  NOP ;  /* 0x0000000000007918 */ /* 0x000fc00000000000 */
[----:B------:R-:W-:-:S00]  /*6cc0*/  NOP ;  /* 0x0000000000007918 */ /* 0x000fc00000000000 */
[----:B------:R-:W-:-:S00]  /*6cd0*/  NOP ;  /* 0x0000000000007918 */ /* 0x000fc00000000000 */
[----:B------:R-:W-:-:S00]  /*6ce0*/  NOP ;  /* 0x0000000000007918 */ /* 0x000fc00000000000 */
[----:B------:R-:W-:-:S00]  /*6cf0*/  NOP ;  /* 0x0000000000007918 */ /* 0x000fc00000000000 */
.L_x_129:


//--------------------- .nv.global.init           --------------------------
	.section	.nv.global.init,"aw",@progbits
.nv.global.init:
	.type		$str$22,@object
	.size		$str$22,($str$23 - $str$22)
$str$22:
        /*0000*/ 	.byte	0x6b, 0x5f, 0x74, 0x69, 0x6c, 0x65, 0x5f, 0x63, 0x6f, 0x75, 0x6e, 0x74, 0x20, 0x3e, 0x3d, 0x20
        /*0010*/ 	.byte	0x31, 0x00
	.type		$str$23,@object
	.size		$str$23,(__unnamed_1 - $str$23)
$str$23:
        /*0012*/ 	.byte	0x2f, 0x74, 0x6d, 0x70, 0x2f, 0x63, 0x75, 0x74, 0x6c, 0x61, 0x73, 0x73, 0x5f, 0x73, 0x77, 0x65
        /*0022*/ 	.byte	0x65, 0x70, 0x5f, 0x73, 0x72, 0x63, 0x2f, 0x69, 0x6e, 0x63, 0x6c, 0x75, 0x64, 0x65, 0x2f, 0x63
        /*0032*/ 	.byte	0x75, 0x74, 0x6c, 0x61, 0x73, 0x73, 0x2f, 0x67, 0x65, 0x6d, 0x6d, 0x2f, 0x63, 0x6f, 0x6c, 0x6c
        /*0042*/ 	.byte	0x65, 0x63, 0x74, 0x69, 0x76, 0x65, 0x2f, 0x73, 0x6d, 0x39, 0x30, 0x5f, 0x6d, 0x6d, 0x61, 0x5f
        /*0052*/ 	.byte	0x74, 0x6d, 0x61, 0x5f, 0x67, 0x6d, 0x6d, 0x61, 0x5f, 0x73, 0x73, 0x5f, 0x77, 0x61, 0x72, 0x70
        /*0062*/ 	.byte	0x73, 0x70, 0x65, 0x63, 0x69, 0x61, 0x6c, 0x69, 0x7a, 0x65, 0x64, 0x2e, 0x68, 0x70, 0x70, 0x00
	.type		__unnamed_1,@object
	.size		__unnamed_1,(.L_0 - __unnamed_1)
__unnamed_1:
        /*0072*/ 	.byte	0x76, 0x6f, 0x69, 0x64, 0x20, 0x63, 0x75, 0x74, 0x6c, 0x61, 0x73, 0x73, 0x3a, 0x3a, 0x67, 0x65
        /* <DEDUP_REMOVED lines=177> */
        /*0b92*/ 	.byte	0x6e, 0x74, 0x69, 0x74, 0x79, 0x5d, 0x00
.L_0:


//--------------------- .nv.shared._ZN7cutlass13device_kernelINS_4gemm6kernel13GemmUniversalIN4cute5tupleIJiiiiEEENS1_10collective13CollectiveMmaINS1_34MainloopSm90TmaGmmaWarpSpecializedILi2ENS5_IJNS4_1CILi4EEENSA_ILi1EEESC_EEENS1_35KernelTmaWarpSpecializedCooperativeEEENS5_IJNSA_ILi128EEENSA_ILi64EEESG_EEENS_10tfloat32_tENS5_IJlSC_lEEESJ_SK_NS4_8TiledMMAINS4_8MMA_AtomIJNS4_4SM904GMMA29MMA_64x64x8_F32TF32TF32_SS_TNILNSO_7ScaleInE1ELSQ_1EEEEEENS4_6LayoutINS5_IJNSA_ILi2EEESC_SC_EEENS5_IJSC_NSA_ILi0EEESW_EEEEENS5_IJNS4_10UnderscoreESZ_SZ_EEEEENS4_13SM90_TMA_LOADENS4_14ComposedLayoutINS4_7SwizzleILi3ELi4ELi3EEENS4_18smem_ptr_flag_bitsILi32EEENST_INS5_IJNSA_ILi8EEENSA_ILi32EEEEEENS5_IJS19_SC_EEEEEEEvNS4_8identityENS4_23SM90_TMA_LOAD_MULTICASTES1D_vS1E_EENS_8epilogue10collective6detail29Sm90TmaWarpSpecializedAdapterINS1I_15DefaultEpilogueISJ_SK_SK_NS1H_6thread17LinearCombinationISJ_Li1EffLNS1M_9ScaleType4KindE0ELNS_15FloatRoundStyleE2ESJ_EENS1_15EpilogueDefaultEEEEEvvEEEEvNT_6ParamsE --------------------------
	.section	.nv.shared._ZN7cutlass13device_kernelINS_4gemm6kernel13GemmUniversalIN4cute5tupleIJiiiiEEENS1_10collective13CollectiveMmaINS1_34MainloopSm90TmaGmmaWarpSpecializedILi2ENS5_IJNS4_1CILi4EEENSA_ILi1EEESC_EEENS1_35KernelTmaWarpSpecializedCooperativeEEENS5_IJNSA_ILi128EEENSA_ILi64EEESG_EEENS_10tfloat32_tENS5_IJlSC_lEEESJ_SK_NS4_8TiledMMAINS4_8MMA_AtomIJNS4_4SM904GMMA29MMA_64x64x8_F32TF32TF32_SS_TNILNSO_7ScaleInE1ELSQ_1EEEEEENS4_6LayoutINS5_IJNSA_ILi2EEESC_SC_EEENS5_IJSC_NSA_ILi0EEESW_EEEEENS5_IJNS4_10UnderscoreESZ_SZ_EEEEENS4_13SM90_TMA_LOADENS4_14ComposedLayoutINS4_7SwizzleILi3ELi4ELi3EEENS4_18smem_ptr_flag_bitsILi32EEENST_INS5_IJNSA_ILi8EEENSA_ILi32EEEEEENS5_IJS19_SC_EEEEEEEvNS4_8identityENS4_23SM90_TMA_LOAD_MULTICASTES1D_vS1E_EENS_8epilogue10collective6detail29Sm90TmaWarpSpecializedAdapterINS1I_15DefaultEpilogueISJ_SK_SK_NS1H_6thread17LinearCombinationISJ_Li1EffLNS1M_9ScaleType4KindE0ELNS_15FloatRoundStyleE2ESJ_EENS1_15EpilogueDefaultEEEEEvvEEEEvNT_6ParamsE,"aw",@nobits
	.sectionflags	@""
	.align	16
	.zero		1024


//--------------------- .nv.shared.reserved.0     --------------------------
	.section	.nv.shared.reserved.0,"aw",@nobits
	.weak		__nv_reservedSMEM_offset_0_alias
	.size		__nv_reservedSMEM_offset_0_alias, 0, 0
	.other		__nv_reservedSMEM_offset_0_alias,@"STO_CUDA_RESERVED_SHARED STV_DEFAULT"
__nv_reservedSMEM_offset_0_alias:
	.zero		0


//--------------------- .nv.global                --------------------------
	.section	.nv.global,"aw",@nobits
.nv.global:
	.type		_ZN40_INTERNAL_071eff53_4_k_cu_a6c55b47_316514cute1_E,@object
	.size		_ZN40_INTERNAL_071eff53_4_k_cu_a6c55b47_316514cute1_E,(_ZN40_INTERNAL_071eff53_4_k_cu_a6c55b47_316514cuda3std3__45__cpo6cbeginE - _ZN40_INTERNAL_071eff53_4_k_cu_a6c55b47_316514cute1_E)
_ZN40_INTERNAL_071eff53_4_k_cu_a6c55b47_316514cute1_E:
	.zero		1
	.type		_ZN40_INTERNAL_071eff53_4_k_cu_a6c55b47_316514cuda3std3__45__cpo6cbeginE,@object
	.size		_ZN40_INTERNAL_071eff53_4_k_cu_a6c55b47_316514cuda3std3__45__cpo6cbeginE,(_ZN40_INTERNAL_071eff53_4_k_cu_a6c55b47_316514cuda3std3__48in_placeE - _ZN40_INTERNAL_071eff53_4_k_cu_a6c55b47_316514cuda3std3__45__cpo6cbeginE)
_ZN40_INTERNAL_071eff53_4_k_cu_a6c55b47_316514cuda3std3__45__cpo6cbeginE:
	.zero		1
	.type		_ZN40_INTERNAL_071eff53_4_k_cu_a6c55b47_316514cuda3std3__48in_placeE,@object
	.size		_ZN40_INTERNAL_071eff53_4_k_cu_a6c55b47_316514cuda3std3__48in_placeE,(_ZN40_INTERNAL_071eff53_4_k_cu_a6c55b47_316514cuda3std6ranges3__45__cpo9iter_moveE - _ZN40_INTERNAL_071eff53_4_k_cu_a6c55b47_316514cuda3std3__48in_placeE)
_ZN40_INTERNAL_071eff53_4_k_cu_a6c55b47_316514cuda3std3__48in_placeE:
	.zero		1
	.type		_ZN40_INTERNAL_071eff53_4_k_cu_a6c55b47_316514cuda3std6ranges3__45__cpo9iter_moveE,@object
	.size		_ZN40_INTERNAL_071eff53_4_k_cu_a6c55b47_316514cuda3std6ranges3__45__cpo9iter_moveE,(_ZN40_INTERNAL_071eff53_4_k_cu_a6c55b47_316514cuda3std3__45__cpo5beginE - _ZN40_INTERNAL_071eff53_4_k_cu_a6c55b47_316514cuda3std6ranges3__45__cpo9iter_moveE)
_ZN40_INTERNAL_071eff53_4_k_cu_a6c55b47_316514cuda3std6ranges3__45__cpo9iter_moveE:
	.zero		1
	.type		_ZN40_INTERNAL_071eff53_4_k_cu_a6c55b47_316514cuda3std3__45__cpo5beginE,@object
	.size		_ZN40_INTERNAL_071eff53_4_k_cu_a6c55b47_316514cuda3std3__45__cpo5beginE,(_ZN40_INTERNAL_071eff53_4_k_cu_a6c55b47_316514cuda3std3__442_GLOBAL__N__071eff53_4_k_cu_a6c55b47_316516ignoreE - _ZN40_INTERNAL_071eff53_4_k_cu_a6c55b47_316514cuda3std3__45__cpo5beginE)
_ZN40_INTERNAL_071eff53_4_k_cu_a6c55b47_316514cuda3std3__45__cpo5beginE:
	.zero		1
	.type		_ZN40_INTERNAL_071eff53_4_k_cu_a6c55b47_316514cuda3std3__442_GLOBAL__N__071eff53_4_k_cu_a6c55b47_316516ignoreE,@object
	.size		_ZN40_INTERNAL_071eff53_4_k_cu_a6c55b47_316514cuda3std3__442_GLOBAL__N__071eff53_4_k_cu_a6c55b47_316516ignoreE,(_ZN40_INTERNAL_071eff53_4_k_cu_a6c55b47_316514cute7productE - _ZN40_INTERNAL_071eff53_4_k_cu_a6c55b47_316514cuda3std3__442_GLOBAL__N__071eff53_4_k_cu_a6c55b47_316516ignoreE)
_ZN40_INTERNAL_071eff53_4_k_cu_a6c55b47_316514cuda3std3__442_GLOBAL__N__071eff53_4_k_cu_a6c55b47_316516ignoreE:
	.zero		1
	.type		_ZN40_INTERNAL_071eff53_4_k_cu_a6c55b47_316514cute7productE,@object
	.size		_ZN40_INTERNAL_071eff53_4_k_cu_a6c55b47_316514cute7productE,(_ZN40_INTERNAL_071eff53_4_k_cu_a6c55b47_316514cuda3std3__45__cpo3endE - _ZN40_INTERNAL_071eff53_4_k_cu_a6c55b47_316514cute7productE)
_ZN40_INTERNAL_071eff53_4_k_cu_a6c55b47_316514cute7productE:
	.zero		1
	.type		_ZN40_INTERNAL_071eff53_4_k_cu_a6c55b47_316514cuda3std3__45__cpo3endE,@object
	.size		_ZN40_INTERNAL_071eff53_4_k_cu_a6c55b47_316514cuda3std3__45__cpo3endE,(_ZN40_INTERNAL_071eff53_4_k_cu_a6c55b47_316514cuda3std3__419piecewise_constructE - _ZN40_INTERNAL_071eff53_4_k_cu_a6c55b47_316514cuda3std3__45__cpo3endE)
_ZN40_INTERNAL_071eff53_4_k_cu_a6c55b47_316514cuda3std3__45__cpo3endE:
	.zero		1
	.type		_ZN40_INTERNAL_071eff53_4_k_cu_a6c55b47_316514cuda3std3__419piecewise_constructE,@object
	.size		_ZN40_INTERNAL_071eff53_4_k_cu_a6c55b47_316514cuda3std3__419piecewise_constructE,(_ZN40_INTERNAL_071eff53_4_k_cu_a6c55b47_316514cuda3std3__45__cpo4cendE - _ZN40_INTERNAL_071eff53_4_k_cu_a6c55b47_316514cuda3std3__419piecewise_constructE)
_ZN40_INTERNAL_071eff53_4_k_cu_a6c55b47_316514cuda3std3__419piecewise_constructE:
	.zero		1
	.type		_ZN40_INTERNAL_071eff53_4_k_cu_a6c55b47_316514cuda3std3__45__cpo4cendE,@object
	.size		_ZN40_INTERNAL_071eff53_4_k_cu_a6c55b47_316514cuda3std3__45__cpo4cendE,(_ZN40_INTERNAL_071eff53_4_k_cu_a6c55b47_316514cuda3std6ranges3__45__cpo4swapE - _ZN40_INTERNAL_071eff53_4_k_cu_a6c55b47_316514cuda3std3__45__cpo4cendE)
_ZN40_INTERNAL_071eff53_4_k_cu_a6c55b47_316514cuda3std3__45__cpo4cendE:
	.zero		1
	.type		_ZN40_INTERNAL_071eff53_4_k_cu_a6c55b47_316514cuda3std6ranges3__45__cpo4swapE,@object
	.size		_ZN40_INTERNAL_071eff53_4_k_cu_a6c55b47_316514cuda3std6ranges3__45__cpo4swapE,(.L_8 - _ZN40_INTERNAL_071eff53_4_k_cu_a6c55b47_316514cuda3std6ranges3__45__cpo4swapE)
_ZN40_INTERNAL_071eff53_4_k_cu_a6c55b47_316514cuda3std6ranges3__45__cpo4swapE:
	.zero		1
.L_8:


//--------------------- .nv.constant0._ZN7cutlass13device_kernelINS_4gemm6kernel13GemmUniversalIN4cute5tupleIJiiiiEEENS1_10collective13CollectiveMmaINS1_34MainloopSm90TmaGmmaWarpSpecializedILi2ENS5_IJNS4_1CILi4EEENSA_ILi1EEESC_EEENS1_35KernelTmaWarpSpecializedCooperativeEEENS5_IJNSA_ILi128EEENSA_ILi64EEESG_EEENS_10tfloat32_tENS5_IJlSC_lEEESJ_SK_NS4_8TiledMMAINS4_8MMA_AtomIJNS4_4SM904GMMA29MMA_64x64x8_F32TF32TF32_SS_TNILNSO_7ScaleInE1ELSQ_1EEEEEENS4_6LayoutINS5_IJNSA_ILi2EEESC_SC_EEENS5_IJSC_NSA_ILi0EEESW_EEEEENS5_IJNS4_10UnderscoreESZ_SZ_EEEEENS4_13SM90_TMA_LOADENS4_14ComposedLayoutINS4_7SwizzleILi3ELi4ELi3EEENS4_18smem_ptr_flag_bitsILi32EEENST_INS5_IJNSA_ILi8EEENSA_ILi32EEEEEENS5_IJS19_SC_EEEEEEEvNS4_8identityENS4_23SM90_TMA_LOAD_MULTICASTES1D_vS1E_EENS_8epilogue10collective6detail29Sm90TmaWarpSpecializedAdapterINS1I_15DefaultEpilogueISJ_SK_SK_NS1H_6thread17LinearCombinationISJ_Li1EffLNS1M_9ScaleType4KindE0ELNS_15FloatRoundStyleE2ESJ_EENS1_15EpilogueDefaultEEEEEvvEEEEvNT_6ParamsE --------------------------
	.section	.nv.constant0._ZN7cutlass13device_kernelINS_4gemm6kernel13GemmUniversalIN4cute5tupleIJiiiiEEENS1_10collective13CollectiveMmaINS1_34MainloopSm90TmaGmmaWarpSpecializedILi2ENS5_IJNS4_1CILi4EEENSA_ILi1EEESC_EEENS1_35KernelTmaWarpSpecializedCooperativeEEENS5_IJNSA_ILi128EEENSA_ILi64EEESG_EEENS_10tfloat32_tENS5_IJlSC_lEEESJ_SK_NS4_8TiledMMAINS4_8MMA_AtomIJNS4_4SM904GMMA29MMA_64x64x8_F32TF32TF32_SS_TNILNSO_7ScaleInE1ELSQ_1EEEEEENS4_6LayoutINS5_IJNSA_ILi2EEESC_SC_EEENS5_IJSC_NSA_ILi0EEESW_EEEEENS5_IJNS4_10UnderscoreESZ_SZ_EEEEENS4_13SM90_TMA_LOADENS4_14ComposedLayoutINS4_7SwizzleILi3ELi4ELi3EEENS4_18smem_ptr_flag_bitsILi32EEENST_INS5_IJNSA_ILi8EEENSA_ILi32EEEEEENS5_IJS19_SC_EEEEEEEvNS4_8identityENS4_23SM90_TMA_LOAD_MULTICASTES1D_vS1E_EENS_8epilogue10collective6detail29Sm90TmaWarpSpecializedAdapterINS1I_15DefaultEpilogueISJ_SK_SK_NS1H_6thread17LinearCombinationISJ_Li1EffLNS1M_9ScaleType4KindE0ELNS_15FloatRoundStyleE2ESJ_EENS1_15EpilogueDefaultEEEEEvvEEEEvNT_6ParamsE,"a",@progbits
	.sectionflags	@""
	.align	4
.nv.constant0._ZN7cutlass13device_kernelINS_4gemm6kernel13GemmUniversalIN4cute5tupleIJiiiiEEENS1_10collective13CollectiveMmaINS1_34MainloopSm90TmaGmmaWarpSpecializedILi2ENS5_IJNS4_1CILi4EEENSA_ILi1EEESC_EEENS1_35KernelTmaWarpSpecializedCooperativeEEENS5_IJNSA_ILi128EEENSA_ILi64EEESG_EEENS_10tfloat32_tENS5_IJlSC_lEEESJ_SK_NS4_8TiledMMAINS4_8MMA_AtomIJNS4_4SM904GMMA29MMA_64x64x8_F32TF32TF32_SS_TNILNSO_7ScaleInE1ELSQ_1EEEEEENS4_6LayoutINS5_IJNSA_ILi2EEESC_SC_EEENS5_IJSC_NSA_ILi0EEESW_EEEEENS5_IJNS4_10UnderscoreESZ_SZ_EEEEENS4_13SM90_TMA_LOADENS4_14ComposedLayoutINS4_7SwizzleILi3ELi4ELi3EEENS4_18smem_ptr_flag_bitsILi32EEENST_INS5_IJNSA_ILi8EEENSA_ILi32EEEEEENS5_IJS19_SC_EEEEEEEvNS4_8identityENS4_23SM90_TMA_LOAD_MULTICASTES1D_vS1E_EENS_8epilogue10collective6detail29Sm90TmaWarpSpecializedAdapterINS1I_15DefaultEpilogueISJ_SK_SK_NS1H_6thread17LinearCombinationISJ_Li1EffLNS1M_9ScaleType4KindE0ELNS_15FloatRoundStyleE2ESJ_EENS1_15EpilogueDefaultEEEEEvvEEEEvNT_6ParamsE:
	.zero		1664


//--------------------- SYMBOLS --------------------------

	.type		.nv.reservedSmem.offset0,@object
	.size		.nv.reservedSmem.offset0,0x4
	.type		__assertfail,@function
